//
// Generated by NVIDIA NVVM Compiler
//
// Compiler Build ID: CL-36424714
// Cuda compilation tools, release 13.0, V13.0.88
// Based on NVVM 20.0.0
//

.version 9.0
.target sm_100
.address_size 64

	// .globl	_Z17bubbleSort_globalPii
// _ZZ17bubbleSort_sharedPiiE10shared_row has been demoted
// _ZZ17findMinMax_sharedPiS_S_iE10shared_row has been demoted

.visible .entry _Z17bubbleSort_globalPii(
	.param .u64 .ptr .align 1 _Z17bubbleSort_globalPii_param_0,
	.param .u32 _Z17bubbleSort_globalPii_param_1
)
{
	.reg .pred 	%p<28>;
	.reg .b16 	%rs<17>;
	.reg .b32 	%r<84>;
	.reg .b64 	%rd<12>;

	ld.param.u64 	%rd7, [_Z17bubbleSort_globalPii_param_0];
	ld.param.u32 	%r51, [_Z17bubbleSort_globalPii_param_1];
	cvta.to.global.u64 	%rd1, %rd7;
	mov.u32 	%r52, %ctaid.x;
	mov.u32 	%r53, %ntid.x;
	mov.u32 	%r54, %tid.x;
	mad.lo.s32 	%r1, %r52, %r53, %r54;
	setp.ge.s32 	%p1, %r1, %r51;
	@%p1 bra 	$L__BB0_45;
	add.s32 	%r2, %r51, -1;
	setp.lt.s32 	%p2, %r51, 2;
	@%p2 bra 	$L__BB0_45;
	mul.lo.s32 	%r3, %r51, %r1;
	add.s32 	%r4, %r51, -2;
	cvt.u16.u32 	%rs1, %r51;
	add.s64 	%rd2, %rd1, 16;
	mov.b32 	%r67, 0;
	mov.b16 	%rs15, 0;
	mov.u16 	%rs16, %rs15;
	mov.u32 	%r66, %r2;
$L__BB0_3:
	sub.s32 	%r56, %r67, %r51;
	setp.gt.s32 	%p3, %r56, -2;
	@%p3 bra 	$L__BB0_44;
	sub.s32 	%r58, %r4, %r67;
	setp.lt.u32 	%p4, %r58, 7;
	mov.b32 	%r81, 0;
	@%p4 bra 	$L__BB0_23;
	and.b32  	%r81, %r66, -8;
	neg.s32 	%r69, %r81;
	mov.u32 	%r68, %r3;
$L__BB0_6:
	.pragma "nounroll";
	mul.wide.s32 	%rd8, %r68, 4;
	add.s64 	%rd3, %rd2, %rd8;
	ld.global.u32 	%r11, [%rd3+-16];
	ld.global.u32 	%r70, [%rd3+-12];
	setp.le.s32 	%p5, %r11, %r70;
	@%p5 bra 	$L__BB0_8;
	st.global.u32 	[%rd3+-16], %r70;
	st.global.u32 	[%rd3+-12], %r11;
	mov.u32 	%r70, %r11;
$L__BB0_8:
	ld.global.u32 	%r71, [%rd3+-8];
	setp.le.s32 	%p6, %r70, %r71;
	@%p6 bra 	$L__BB0_10;
	st.global.u32 	[%rd3+-12], %r71;
	st.global.u32 	[%rd3+-8], %r70;
	mov.u32 	%r71, %r70;
$L__BB0_10:
	ld.global.u32 	%r72, [%rd3+-4];
	setp.le.s32 	%p7, %r71, %r72;
	@%p7 bra 	$L__BB0_12;
	st.global.u32 	[%rd3+-8], %r72;
	st.global.u32 	[%rd3+-4], %r71;
	mov.u32 	%r72, %r71;
$L__BB0_12:
	ld.global.u32 	%r73, [%rd3];
	setp.le.s32 	%p8, %r72, %r73;
	@%p8 bra 	$L__BB0_14;
	st.global.u32 	[%rd3+-4], %r73;
	st.global.u32 	[%rd3], %r72;
	mov.u32 	%r73, %r72;
$L__BB0_14:
	ld.global.u32 	%r74, [%rd3+4];
	setp.le.s32 	%p9, %r73, %r74;
	@%p9 bra 	$L__BB0_16;
	st.global.u32 	[%rd3], %r74;
	st.global.u32 	[%rd3+4], %r73;
	mov.u32 	%r74, %r73;
$L__BB0_16:
	ld.global.u32 	%r75, [%rd3+8];
	setp.le.s32 	%p10, %r74, %r75;
	@%p10 bra 	$L__BB0_18;
	st.global.u32 	[%rd3+4], %r75;
	st.global.u32 	[%rd3+8], %r74;
	mov.u32 	%r75, %r74;
$L__BB0_18:
	ld.global.u32 	%r76, [%rd3+12];
	setp.le.s32 	%p11, %r75, %r76;
	@%p11 bra 	$L__BB0_20;
	st.global.u32 	[%rd3+8], %r76;
	st.global.u32 	[%rd3+12], %r75;
	mov.u32 	%r76, %r75;
$L__BB0_20:
	ld.global.u32 	%r26, [%rd3+16];
	setp.le.s32 	%p12, %r76, %r26;
	@%p12 bra 	$L__BB0_22;
	st.global.u32 	[%rd3+12], %r26;
	st.global.u32 	[%rd3+16], %r76;
$L__BB0_22:
	add.s32 	%r69, %r69, 8;
	add.s32 	%r68, %r68, 8;
	setp.ne.s32 	%p13, %r69, 0;
	@%p13 bra 	$L__BB0_6;
$L__BB0_23:
	and.b32  	%r59, %r66, 7;
	setp.eq.s32 	%p14, %r59, 0;
	@%p14 bra 	$L__BB0_44;
	not.b16 	%rs10, %rs16;
	add.s16 	%rs11, %rs10, %rs1;
	cvt.u32.u16 	%r60, %rs11;
	and.b32  	%r30, %r60, 7;
	add.s32 	%r61, %r30, -1;
	setp.lt.u32 	%p15, %r61, 3;
	@%p15 bra 	$L__BB0_34;
	add.s32 	%r62, %r81, %r3;
	mul.wide.s32 	%rd9, %r62, 4;
	add.s64 	%rd4, %rd1, %rd9;
	ld.global.u32 	%r31, [%rd4];
	ld.global.u32 	%r78, [%rd4+4];
	setp.le.s32 	%p16, %r31, %r78;
	@%p16 bra 	$L__BB0_27;
	st.global.u32 	[%rd4], %r78;
	st.global.u32 	[%rd4+4], %r31;
	mov.u32 	%r78, %r31;
$L__BB0_27:
	ld.global.u32 	%r79, [%rd4+8];
	setp.le.s32 	%p17, %r78, %r79;
	@%p17 bra 	$L__BB0_29;
	st.global.u32 	[%rd4+4], %r79;
	st.global.u32 	[%rd4+8], %r78;
	mov.u32 	%r79, %r78;
$L__BB0_29:
	ld.global.u32 	%r80, [%rd4+12];
	setp.le.s32 	%p18, %r79, %r80;
	@%p18 bra 	$L__BB0_31;
	st.global.u32 	[%rd4+8], %r80;
	st.global.u32 	[%rd4+12], %r79;
	mov.u32 	%r80, %r79;
$L__BB0_31:
	ld.global.u32 	%r38, [%rd4+16];
	setp.le.s32 	%p19, %r80, %r38;
	@%p19 bra 	$L__BB0_33;
	st.global.u32 	[%rd4+12], %r38;
	st.global.u32 	[%rd4+16], %r80;
$L__BB0_33:
	add.s32 	%r81, %r81, 4;
$L__BB0_34:
	and.b32  	%r63, %r30, 3;
	setp.eq.s32 	%p20, %r63, 0;
	@%p20 bra 	$L__BB0_44;
	xor.b16  	%rs12, %rs15, 3;
	add.s16 	%rs5, %rs12, %rs1;
	and.b16  	%rs13, %rs5, 3;
	setp.eq.s16 	%p21, %rs13, 1;
	@%p21 bra 	$L__BB0_41;
	add.s32 	%r64, %r81, %r3;
	mul.wide.s32 	%rd10, %r64, 4;
	add.s64 	%rd5, %rd1, %rd10;
	ld.global.u32 	%r41, [%rd5];
	ld.global.u32 	%r82, [%rd5+4];
	setp.le.s32 	%p22, %r41, %r82;
	@%p22 bra 	$L__BB0_38;
	st.global.u32 	[%rd5], %r82;
	st.global.u32 	[%rd5+4], %r41;
	mov.u32 	%r82, %r41;
$L__BB0_38:
	ld.global.u32 	%r44, [%rd5+8];
	setp.le.s32 	%p23, %r82, %r44;
	@%p23 bra 	$L__BB0_40;
	st.global.u32 	[%rd5+4], %r44;
	st.global.u32 	[%rd5+8], %r82;
$L__BB0_40:
	add.s32 	%r81, %r81, 2;
$L__BB0_41:
	and.b16  	%rs14, %rs5, 1;
	setp.eq.b16 	%p24, %rs14, 1;
	not.pred 	%p25, %p24;
	@%p25 bra 	$L__BB0_44;
	add.s32 	%r65, %r81, %r3;
	mul.wide.s32 	%rd11, %r65, 4;
	add.s64 	%rd6, %rd1, %rd11;
	ld.global.u32 	%r47, [%rd6];
	ld.global.u32 	%r48, [%rd6+4];
	setp.le.s32 	%p26, %r47, %r48;
	@%p26 bra 	$L__BB0_44;
	st.global.u32 	[%rd6], %r48;
	st.global.u32 	[%rd6+4], %r47;
$L__BB0_44:
	add.s32 	%r67, %r67, 1;
	add.s32 	%r66, %r66, -1;
	setp.ne.s32 	%p27, %r67, %r2;
	add.s16 	%rs16, %rs16, 1;
	add.s16 	%rs15, %rs15, 1;
	@%p27 bra 	$L__BB0_3;
$L__BB0_45:
	ret;

}
	// .globl	_Z17bubbleSort_sharedPii
.visible .entry _Z17bubbleSort_sharedPii(
	.param .u64 .ptr .align 1 _Z17bubbleSort_sharedPii_param_0,
	.param .u32 _Z17bubbleSort_sharedPii_param_1
)
{
	.reg .pred 	%p<32>;
	.reg .b16 	%rs<17>;
	.reg .b32 	%r<112>;
	.reg .b64 	%rd<7>;
	// demoted variable
	.shared .align 4 .b8 _ZZ17bubbleSort_sharedPiiE10shared_row[512];
	ld.param.u64 	%rd2, [_Z17bubbleSort_sharedPii_param_0];
	ld.param.u32 	%r62, [_Z17bubbleSort_sharedPii_param_1];
	cvta.to.global.u64 	%rd1, %rd2;
	mov.u32 	%r63, %ctaid.x;
	mov.u32 	%r1, %ntid.x;
	mov.u32 	%r111, %tid.x;
	mad.lo.s32 	%r3, %r63, %r1, %r111;
	setp.ge.s32 	%p1, %r3, %r62;
	@%p1 bra 	$L__BB1_49;
	mul.lo.s32 	%r4, %r62, %r3;
	setp.ge.s32 	%p2, %r111, %r62;
	@%p2 bra 	$L__BB1_4;
	mov.u32 	%r67, _ZZ17bubbleSort_sharedPiiE10shared_row;
	mov.u32 	%r90, %r111;
$L__BB1_3:
	add.s32 	%r64, %r90, %r4;
	mul.wide.s32 	%rd3, %r64, 4;
	add.s64 	%rd4, %rd1, %rd3;
	ld.global.u32 	%r65, [%rd4];
	shl.b32 	%r66, %r90, 2;
	add.s32 	%r68, %r67, %r66;
	st.shared.u32 	[%r68], %r65;
	add.s32 	%r90, %r90, %r1;
	setp.lt.s32 	%p3, %r90, %r62;
	@%p3 bra 	$L__BB1_3;
$L__BB1_4:
	bar.sync 	0;
	add.s32 	%r7, %r62, -1;
	setp.lt.s32 	%p4, %r62, 2;
	@%p4 bra 	$L__BB1_46;
	add.s32 	%r8, %r62, -2;
	cvt.u16.u32 	%rs1, %r62;
	mov.b32 	%r92, 0;
	mov.b16 	%rs15, 0;
	mov.u16 	%rs16, %rs15;
	mov.u32 	%r91, %r7;
$L__BB1_6:
	sub.s32 	%r70, %r92, %r62;
	setp.gt.s32 	%p5, %r70, -2;
	@%p5 bra 	$L__BB1_45;
	sub.s32 	%r72, %r8, %r92;
	setp.lt.u32 	%p6, %r72, 7;
	mov.b32 	%r108, 0;
	@%p6 bra 	$L__BB1_26;
	and.b32  	%r108, %r91, -8;
	ld.shared.u32 	%r95, [_ZZ17bubbleSort_sharedPiiE10shared_row];
	mov.u32 	%r74, _ZZ17bubbleSort_sharedPiiE10shared_row;
	add.s32 	%r93, %r74, 16;
	neg.s32 	%r94, %r108;
$L__BB1_9:
	.pragma "nounroll";
	ld.shared.u32 	%r96, [%r93+-12];
	setp.le.s32 	%p7, %r95, %r96;
	@%p7 bra 	$L__BB1_11;
	st.shared.u32 	[%r93+-16], %r96;
	st.shared.u32 	[%r93+-12], %r95;
	mov.u32 	%r96, %r95;
$L__BB1_11:
	ld.shared.u32 	%r97, [%r93+-8];
	setp.le.s32 	%p8, %r96, %r97;
	@%p8 bra 	$L__BB1_13;
	st.shared.u32 	[%r93+-12], %r97;
	st.shared.u32 	[%r93+-8], %r96;
	mov.u32 	%r97, %r96;
$L__BB1_13:
	ld.shared.u32 	%r98, [%r93+-4];
	setp.le.s32 	%p9, %r97, %r98;
	@%p9 bra 	$L__BB1_15;
	st.shared.u32 	[%r93+-8], %r98;
	st.shared.u32 	[%r93+-4], %r97;
	mov.u32 	%r98, %r97;
$L__BB1_15:
	ld.shared.u32 	%r99, [%r93];
	setp.le.s32 	%p10, %r98, %r99;
	@%p10 bra 	$L__BB1_17;
	st.shared.u32 	[%r93+-4], %r99;
	st.shared.u32 	[%r93], %r98;
	mov.u32 	%r99, %r98;
$L__BB1_17:
	ld.shared.u32 	%r100, [%r93+4];
	setp.le.s32 	%p11, %r99, %r100;
	@%p11 bra 	$L__BB1_19;
	st.shared.u32 	[%r93], %r100;
	st.shared.u32 	[%r93+4], %r99;
	mov.u32 	%r100, %r99;
$L__BB1_19:
	ld.shared.u32 	%r101, [%r93+8];
	setp.le.s32 	%p12, %r100, %r101;
	@%p12 bra 	$L__BB1_21;
	st.shared.u32 	[%r93+4], %r101;
	st.shared.u32 	[%r93+8], %r100;
	mov.u32 	%r101, %r100;
$L__BB1_21:
	ld.shared.u32 	%r102, [%r93+12];
	setp.le.s32 	%p13, %r101, %r102;
	@%p13 bra 	$L__BB1_23;
	st.shared.u32 	[%r93+8], %r102;
	st.shared.u32 	[%r93+12], %r101;
	mov.u32 	%r102, %r101;
$L__BB1_23:
	ld.shared.u32 	%r95, [%r93+16];
	setp.le.s32 	%p14, %r102, %r95;
	@%p14 bra 	$L__BB1_25;
	st.shared.u32 	[%r93+12], %r95;
	st.shared.u32 	[%r93+16], %r102;
	mov.u32 	%r95, %r102;
$L__BB1_25:
	add.s32 	%r94, %r94, 8;
	add.s32 	%r93, %r93, 32;
	setp.ne.s32 	%p15, %r94, 0;
	@%p15 bra 	$L__BB1_9;
$L__BB1_26:
	and.b32  	%r75, %r91, 7;
	setp.eq.s32 	%p16, %r75, 0;
	@%p16 bra 	$L__BB1_45;
	not.b16 	%rs10, %rs16;
	add.s16 	%rs11, %rs10, %rs1;
	cvt.u32.u16 	%r76, %rs11;
	and.b32  	%r36, %r76, 7;
	add.s32 	%r77, %r36, -1;
	setp.lt.u32 	%p17, %r77, 3;
	@%p17 bra 	$L__BB1_36;
	shl.b32 	%r78, %r108, 2;
	mov.u32 	%r79, _ZZ17bubbleSort_sharedPiiE10shared_row;
	add.s32 	%r37, %r79, %r78;
	ld.shared.u32 	%r38, [%r37];
	ld.shared.u32 	%r105, [%r37+4];
	setp.le.s32 	%p18, %r38, %r105;
	@%p18 bra 	$L__BB1_30;
	st.shared.u32 	[%r37], %r105;
	st.shared.u32 	[%r37+4], %r38;
	mov.u32 	%r105, %r38;
$L__BB1_30:
	ld.shared.u32 	%r106, [%r37+8];
	setp.le.s32 	%p19, %r105, %r106;
	@%p19 bra 	$L__BB1_32;
	st.shared.u32 	[%r37+4], %r106;
	st.shared.u32 	[%r37+8], %r105;
	mov.u32 	%r106, %r105;
$L__BB1_32:
	ld.shared.u32 	%r107, [%r37+12];
	setp.le.s32 	%p20, %r106, %r107;
	@%p20 bra 	$L__BB1_34;
	st.shared.u32 	[%r37+8], %r107;
	st.shared.u32 	[%r37+12], %r106;
	mov.u32 	%r107, %r106;
$L__BB1_34:
	add.s32 	%r108, %r108, 4;
	ld.shared.u32 	%r46, [%r37+16];
	setp.le.s32 	%p21, %r107, %r46;
	@%p21 bra 	$L__BB1_36;
	st.shared.u32 	[%r37+12], %r46;
	st.shared.u32 	[%r37+16], %r107;
$L__BB1_36:
	and.b32  	%r80, %r36, 3;
	setp.eq.s32 	%p22, %r80, 0;
	@%p22 bra 	$L__BB1_45;
	xor.b16  	%rs12, %rs15, 3;
	add.s16 	%rs5, %rs12, %rs1;
	and.b16  	%rs13, %rs5, 3;
	setp.eq.s16 	%p23, %rs13, 1;
	@%p23 bra 	$L__BB1_42;
	shl.b32 	%r81, %r108, 2;
	mov.u32 	%r82, _ZZ17bubbleSort_sharedPiiE10shared_row;
	add.s32 	%r48, %r82, %r81;
	ld.shared.u32 	%r49, [%r48];
	ld.shared.u32 	%r109, [%r48+4];
	setp.le.s32 	%p24, %r49, %r109;
	@%p24 bra 	$L__BB1_40;
	st.shared.u32 	[%r48], %r109;
	st.shared.u32 	[%r48+4], %r49;
	mov.u32 	%r109, %r49;
$L__BB1_40:
	add.s32 	%r108, %r108, 2;
	ld.shared.u32 	%r53, [%r48+8];
	setp.le.s32 	%p25, %r109, %r53;
	@%p25 bra 	$L__BB1_42;
	st.shared.u32 	[%r48+4], %r53;
	st.shared.u32 	[%r48+8], %r109;
$L__BB1_42:
	and.b16  	%rs14, %rs5, 1;
	setp.eq.b16 	%p26, %rs14, 1;
	not.pred 	%p27, %p26;
	@%p27 bra 	$L__BB1_45;
	shl.b32 	%r83, %r108, 2;
	mov.u32 	%r84, _ZZ17bubbleSort_sharedPiiE10shared_row;
	add.s32 	%r55, %r84, %r83;
	ld.shared.u32 	%r56, [%r55];
	ld.shared.u32 	%r57, [%r55+4];
	setp.le.s32 	%p28, %r56, %r57;
	@%p28 bra 	$L__BB1_45;
	st.shared.u32 	[%r55], %r57;
	st.shared.u32 	[%r55+4], %r56;
$L__BB1_45:
	add.s32 	%r92, %r92, 1;
	add.s32 	%r91, %r91, -1;
	setp.ne.s32 	%p29, %r92, %r7;
	add.s16 	%rs16, %rs16, 1;
	add.s16 	%rs15, %rs15, 1;
	@%p29 bra 	$L__BB1_6;
$L__BB1_46:
	setp.ge.s32 	%p30, %r111, %r62;
	bar.sync 	0;
	@%p30 bra 	$L__BB1_49;
	mov.u32 	%r86, _ZZ17bubbleSort_sharedPiiE10shared_row;
$L__BB1_48:
	shl.b32 	%r85, %r111, 2;
	add.s32 	%r87, %r86, %r85;
	ld.shared.u32 	%r88, [%r87];
	add.s32 	%r89, %r111, %r4;
	mul.wide.s32 	%rd5, %r89, 4;
	add.s64 	%rd6, %rd1, %rd5;
	st.global.u32 	[%rd6], %r88;
	add.s32 	%r111, %r111, %r1;
	setp.lt.s32 	%p31, %r111, %r62;
	@%p31 bra 	$L__BB1_48;
$L__BB1_49:
	ret;

}
	// .globl	_Z17findMinMax_globalPiS_S_i
.visible .entry _Z17findMinMax_globalPiS_S_i(
	.param .u64 .ptr .align 1 _Z17findMinMax_globalPiS_S_i_param_0,
	.param .u64 .ptr .align 1 _Z17findMinMax_globalPiS_S_i_param_1,
	.param .u64 .ptr .align 1 _Z17findMinMax_globalPiS_S_i_param_2,
	.param .u32 _Z17findMinMax_globalPiS_S_i_param_3
)
{
	.reg .pred 	%p<11>;
	.reg .b32 	%r<165>;
	.reg .b64 	%rd<26>;

	ld.param.u64 	%rd7, [_Z17findMinMax_globalPiS_S_i_param_0];
	ld.param.u64 	%rd8, [_Z17findMinMax_globalPiS_S_i_param_1];
	ld.param.u64 	%rd9, [_Z17findMinMax_globalPiS_S_i_param_2];
	ld.param.u32 	%r50, [_Z17findMinMax_globalPiS_S_i_param_3];
	mov.u32 	%r51, %ctaid.x;
	mov.u32 	%r52, %ntid.x;
	mov.u32 	%r53, %tid.x;
	mad.lo.s32 	%r1, %r51, %r52, %r53;
	setp.ge.s32 	%p1, %r1, %r50;
	@%p1 bra 	$L__BB2_16;
	cvta.to.global.u64 	%rd1, %rd7;
	mul.lo.s32 	%r2, %r50, %r1;
	mul.wide.s32 	%rd10, %r2, 4;
	add.s64 	%rd2, %rd1, %rd10;
	ld.global.u32 	%r163, [%rd2];
	setp.lt.s32 	%p2, %r50, 2;
	mov.u32 	%r164, %r163;
	@%p2 bra 	$L__BB2_15;
	add.s32 	%r4, %r50, -1;
	add.s32 	%r56, %r50, -2;
	and.b32  	%r5, %r4, 15;
	setp.lt.u32 	%p3, %r56, 15;
	mov.b32 	%r151, 1;
	mov.u32 	%r164, %r163;
	@%p3 bra 	$L__BB2_6;
	and.b32  	%r58, %r4, -16;
	neg.s32 	%r141, %r58;
	add.s64 	%rd12, %rd10, %rd1;
	add.s64 	%rd25, %rd12, 32;
	mov.b32 	%r140, 0;
	mov.u32 	%r164, %r163;
$L__BB2_4:
	.pragma "nounroll";
	ld.global.u32 	%r59, [%rd25+-28];
	min.s32 	%r60, %r59, %r163;
	max.s32 	%r61, %r59, %r164;
	ld.global.u32 	%r62, [%rd25+-24];
	min.s32 	%r63, %r62, %r60;
	max.s32 	%r64, %r62, %r61;
	ld.global.u32 	%r65, [%rd25+-20];
	min.s32 	%r66, %r65, %r63;
	max.s32 	%r67, %r65, %r64;
	ld.global.u32 	%r68, [%rd25+-16];
	min.s32 	%r69, %r68, %r66;
	max.s32 	%r70, %r68, %r67;
	ld.global.u32 	%r71, [%rd25+-12];
	min.s32 	%r72, %r71, %r69;
	max.s32 	%r73, %r71, %r70;
	ld.global.u32 	%r74, [%rd25+-8];
	min.s32 	%r75, %r74, %r72;
	max.s32 	%r76, %r74, %r73;
	ld.global.u32 	%r77, [%rd25+-4];
	min.s32 	%r78, %r77, %r75;
	max.s32 	%r79, %r77, %r76;
	ld.global.u32 	%r80, [%rd25];
	min.s32 	%r81, %r80, %r78;
	max.s32 	%r82, %r80, %r79;
	ld.global.u32 	%r83, [%rd25+4];
	min.s32 	%r84, %r83, %r81;
	max.s32 	%r85, %r83, %r82;
	ld.global.u32 	%r86, [%rd25+8];
	min.s32 	%r87, %r86, %r84;
	max.s32 	%r88, %r86, %r85;
	ld.global.u32 	%r89, [%rd25+12];
	min.s32 	%r90, %r89, %r87;
	max.s32 	%r91, %r89, %r88;
	ld.global.u32 	%r92, [%rd25+16];
	min.s32 	%r93, %r92, %r90;
	max.s32 	%r94, %r92, %r91;
	ld.global.u32 	%r95, [%rd25+20];
	min.s32 	%r96, %r95, %r93;
	max.s32 	%r97, %r95, %r94;
	ld.global.u32 	%r98, [%rd25+24];
	min.s32 	%r99, %r98, %r96;
	max.s32 	%r100, %r98, %r97;
	ld.global.u32 	%r101, [%rd25+28];
	min.s32 	%r102, %r101, %r99;
	max.s32 	%r103, %r101, %r100;
	ld.global.u32 	%r104, [%rd25+32];
	min.s32 	%r163, %r104, %r102;
	max.s32 	%r164, %r104, %r103;
	add.s32 	%r141, %r141, 16;
	add.s32 	%r140, %r140, 16;
	add.s64 	%rd25, %rd25, 64;
	setp.ne.s32 	%p4, %r141, 0;
	@%p4 bra 	$L__BB2_4;
	add.s32 	%r151, %r140, 1;
$L__BB2_6:
	setp.eq.s32 	%p5, %r5, 0;
	@%p5 bra 	$L__BB2_15;
	and.b32  	%r21, %r4, 7;
	setp.lt.u32 	%p6, %r5, 8;
	@%p6 bra 	$L__BB2_9;
	mul.wide.s32 	%rd13, %r151, 4;
	add.s64 	%rd14, %rd2, %rd13;
	ld.global.u32 	%r106, [%rd14];
	min.s32 	%r107, %r106, %r163;
	max.s32 	%r108, %r106, %r164;
	ld.global.u32 	%r109, [%rd14+4];
	min.s32 	%r110, %r109, %r107;
	max.s32 	%r111, %r109, %r108;
	ld.global.u32 	%r112, [%rd14+8];
	min.s32 	%r113, %r112, %r110;
	max.s32 	%r114, %r112, %r111;
	ld.global.u32 	%r115, [%rd14+12];
	min.s32 	%r116, %r115, %r113;
	max.s32 	%r117, %r115, %r114;
	ld.global.u32 	%r118, [%rd14+16];
	min.s32 	%r119, %r118, %r116;
	max.s32 	%r120, %r118, %r117;
	ld.global.u32 	%r121, [%rd14+20];
	min.s32 	%r122, %r121, %r119;
	max.s32 	%r123, %r121, %r120;
	ld.global.u32 	%r124, [%rd14+24];
	min.s32 	%r125, %r124, %r122;
	max.s32 	%r126, %r124, %r123;
	ld.global.u32 	%r127, [%rd14+28];
	min.s32 	%r163, %r127, %r125;
	max.s32 	%r164, %r127, %r126;
	add.s32 	%r151, %r151, 8;
$L__BB2_9:
	setp.eq.s32 	%p7, %r21, 0;
	@%p7 bra 	$L__BB2_15;
	and.b32  	%r30, %r4, 3;
	setp.lt.u32 	%p8, %r21, 4;
	@%p8 bra 	$L__BB2_12;
	mul.wide.s32 	%rd15, %r151, 4;
	add.s64 	%rd16, %rd2, %rd15;
	ld.global.u32 	%r129, [%rd16];
	min.s32 	%r130, %r129, %r163;
	max.s32 	%r131, %r129, %r164;
	ld.global.u32 	%r132, [%rd16+4];
	min.s32 	%r133, %r132, %r130;
	max.s32 	%r134, %r132, %r131;
	ld.global.u32 	%r135, [%rd16+8];
	min.s32 	%r136, %r135, %r133;
	max.s32 	%r137, %r135, %r134;
	ld.global.u32 	%r138, [%rd16+12];
	min.s32 	%r163, %r138, %r136;
	max.s32 	%r164, %r138, %r137;
	add.s32 	%r151, %r151, 4;
$L__BB2_12:
	setp.eq.s32 	%p9, %r30, 0;
	@%p9 bra 	$L__BB2_15;
	neg.s32 	%r159, %r30;
$L__BB2_14:
	.pragma "nounroll";
	mul.wide.s32 	%rd18, %r151, 4;
	add.s64 	%rd19, %rd2, %rd18;
	ld.global.u32 	%r139, [%rd19];
	min.s32 	%r163, %r139, %r163;
	max.s32 	%r164, %r139, %r164;
	add.s32 	%r151, %r151, 1;
	add.s32 	%r159, %r159, 1;
	setp.ne.s32 	%p10, %r159, 0;
	@%p10 bra 	$L__BB2_14;
$L__BB2_15:
	cvta.to.global.u64 	%rd20, %rd8;
	mul.wide.s32 	%rd21, %r1, 4;
	add.s64 	%rd22, %rd20, %rd21;
	st.global.u32 	[%rd22], %r163;
	cvta.to.global.u64 	%rd23, %rd9;
	add.s64 	%rd24, %rd23, %rd21;
	st.global.u32 	[%rd24], %r164;
$L__BB2_16:
	ret;

}
	// .globl	_Z17findMinMax_sharedPiS_S_i
.visible .entry _Z17findMinMax_sharedPiS_S_i(
	.param .u64 .ptr .align 1 _Z17findMinMax_sharedPiS_S_i_param_0,
	.param .u64 .ptr .align 1 _Z17findMinMax_sharedPiS_S_i_param_1,
	.param .u64 .ptr .align 1 _Z17findMinMax_sharedPiS_S_i_param_2,
	.param .u32 _Z17findMinMax_sharedPiS_S_i_param_3
)
{
	.reg .pred 	%p<13>;
	.reg .b32 	%r<134>;
	.reg .b64 	%rd<12>;
	// demoted variable
	.shared .align 4 .b8 _ZZ17findMinMax_sharedPiS_S_iE10shared_row[512];
	ld.param.u64 	%rd2, [_Z17findMinMax_sharedPiS_S_i_param_0];
	ld.param.u64 	%rd3, [_Z17findMinMax_sharedPiS_S_i_param_1];
	ld.param.u64 	%rd4, [_Z17findMinMax_sharedPiS_S_i_param_2];
	ld.param.u32 	%r48, [_Z17findMinMax_sharedPiS_S_i_param_3];
	mov.u32 	%r49, %ctaid.x;
	mov.u32 	%r1, %ntid.x;
	mov.u32 	%r111, %tid.x;
	mad.lo.s32 	%r3, %r49, %r1, %r111;
	setp.ge.s32 	%p1, %r3, %r48;
	@%p1 bra 	$L__BB3_18;
	setp.ge.s32 	%p2, %r111, %r48;
	@%p2 bra 	$L__BB3_4;
	cvta.to.global.u64 	%rd1, %rd2;
	mul.lo.s32 	%r4, %r48, %r3;
	mov.u32 	%r53, _ZZ17findMinMax_sharedPiS_S_iE10shared_row;
$L__BB3_3:
	add.s32 	%r50, %r111, %r4;
	mul.wide.s32 	%rd5, %r50, 4;
	add.s64 	%rd6, %rd1, %rd5;
	ld.global.u32 	%r51, [%rd6];
	shl.b32 	%r52, %r111, 2;
	add.s32 	%r54, %r53, %r52;
	st.shared.u32 	[%r54], %r51;
	add.s32 	%r111, %r111, %r1;
	setp.lt.s32 	%p3, %r111, %r48;
	@%p3 bra 	$L__BB3_3;
$L__BB3_4:
	bar.sync 	0;
	ld.shared.u32 	%r132, [_ZZ17findMinMax_sharedPiS_S_iE10shared_row];
	setp.lt.s32 	%p4, %r48, 2;
	mov.u32 	%r133, %r132;
	@%p4 bra 	$L__BB3_17;
	add.s32 	%r8, %r48, -1;
	add.s32 	%r57, %r48, -2;
	and.b32  	%r9, %r8, 7;
	setp.lt.u32 	%p5, %r57, 7;
	mov.b32 	%r124, 1;
	mov.u32 	%r133, %r132;
	@%p5 bra 	$L__BB3_9;
	mov.u32 	%r60, _ZZ17findMinMax_sharedPiS_S_iE10shared_row;
	add.s32 	%r112, %r60, 16;
	and.b32  	%r61, %r8, -8;
	neg.s32 	%r114, %r61;
	mov.b32 	%r113, 0;
	mov.u32 	%r133, %r132;
$L__BB3_7:
	.pragma "nounroll";
	ld.shared.u32 	%r62, [%r112+-12];
	min.s32 	%r63, %r62, %r132;
	max.s32 	%r64, %r62, %r133;
	ld.shared.u32 	%r65, [%r112+-8];
	min.s32 	%r66, %r65, %r63;
	max.s32 	%r67, %r65, %r64;
	ld.shared.u32 	%r68, [%r112+-4];
	min.s32 	%r69, %r68, %r66;
	max.s32 	%r70, %r68, %r67;
	ld.shared.u32 	%r71, [%r112];
	min.s32 	%r72, %r71, %r69;
	max.s32 	%r73, %r71, %r70;
	ld.shared.u32 	%r74, [%r112+4];
	min.s32 	%r75, %r74, %r72;
	max.s32 	%r76, %r74, %r73;
	ld.shared.u32 	%r77, [%r112+8];
	min.s32 	%r78, %r77, %r75;
	max.s32 	%r79, %r77, %r76;
	ld.shared.u32 	%r80, [%r112+12];
	min.s32 	%r81, %r80, %r78;
	max.s32 	%r82, %r80, %r79;
	ld.shared.u32 	%r83, [%r112+16];
	min.s32 	%r132, %r83, %r81;
	max.s32 	%r133, %r83, %r82;
	add.s32 	%r114, %r114, 8;
	add.s32 	%r113, %r113, 8;
	add.s32 	%r112, %r112, 32;
	setp.ne.s32 	%p6, %r114, 0;
	@%p6 bra 	$L__BB3_7;
	add.s32 	%r124, %r113, 1;
$L__BB3_9:
	setp.eq.s32 	%p7, %r9, 0;
	@%p7 bra 	$L__BB3_17;
	and.b32  	%r27, %r8, 3;
	setp.lt.u32 	%p8, %r9, 4;
	@%p8 bra 	$L__BB3_12;
	shl.b32 	%r85, %r124, 2;
	mov.u32 	%r86, _ZZ17findMinMax_sharedPiS_S_iE10shared_row;
	add.s32 	%r87, %r86, %r85;
	ld.shared.u32 	%r88, [%r87];
	min.s32 	%r89, %r88, %r132;
	max.s32 	%r90, %r88, %r133;
	ld.shared.u32 	%r91, [%r87+4];
	min.s32 	%r92, %r91, %r89;
	max.s32 	%r93, %r91, %r90;
	ld.shared.u32 	%r94, [%r87+8];
	min.s32 	%r95, %r94, %r92;
	max.s32 	%r96, %r94, %r93;
	ld.shared.u32 	%r97, [%r87+12];
	min.s32 	%r132, %r97, %r95;
	max.s32 	%r133, %r97, %r96;
	add.s32 	%r124, %r124, 4;
$L__BB3_12:
	setp.eq.s32 	%p9, %r27, 0;
	@%p9 bra 	$L__BB3_17;
	setp.eq.s32 	%p10, %r27, 1;
	@%p10 bra 	$L__BB3_15;
	shl.b32 	%r99, %r124, 2;
	mov.u32 	%r100, _ZZ17findMinMax_sharedPiS_S_iE10shared_row;
	add.s32 	%r101, %r100, %r99;
	ld.shared.u32 	%r102, [%r101];
	min.s32 	%r103, %r102, %r132;
	max.s32 	%r104, %r102, %r133;
	ld.shared.u32 	%r105, [%r101+4];
	min.s32 	%r132, %r105, %r103;
	max.s32 	%r133, %r105, %r104;
	add.s32 	%r124, %r124, 2;
$L__BB3_15:
	and.b32  	%r106, %r8, 1;
	setp.eq.b32 	%p11, %r106, 1;
	not.pred 	%p12, %p11;
	@%p12 bra 	$L__BB3_17;
	shl.b32 	%r107, %r124, 2;
	mov.u32 	%r108, _ZZ17findMinMax_sharedPiS_S_iE10shared_row;
	add.s32 	%r109, %r108, %r107;
	ld.shared.u32 	%r110, [%r109];
	min.s32 	%r132, %r110, %r132;
	max.s32 	%r133, %r110, %r133;
$L__BB3_17:
	cvta.to.global.u64 	%rd7, %rd3;
	mul.wide.s32 	%rd8, %r3, 4;
	add.s64 	%rd9, %rd7, %rd8;
	st.global.u32 	[%rd9], %r132;
	cvta.to.global.u64 	%rd10, %rd4;
	add.s64 	%rd11, %rd10, %rd8;
	st.global.u32 	[%rd11], %r133;
$L__BB3_18:
	ret;

}


// ===== COMPILED SASS (sm_100) =====

	.target	sm_100

	.elftype	@"ET_EXEC"


//--------------------- .note.nv.tkinfo           --------------------------
	.section	.note.nv.tkinfo,"",@"SHT_NOTE"
	.sectionflags	@"SHF_NOTE_NV_TKINFO"
	.tkinfo
        /*0018*/ 	.word	0x00000002
        /*0030*/ 	.string	""
        /*0030*/ 	.string	"ptxas"
        /*0030*/ 	.string	"Cuda compilation tools, release 13.0, V13.0.88"
        /*0030*/ 	.string	"Build cuda_13.0.r13.0/compiler.36424714_0"
        /*0030*/ 	.string	"-arch sm_100 -m 64 "



//--------------------- .note.nv.cuinfo           --------------------------
	.section	.note.nv.cuinfo,"",@"SHT_NOTE"
	.sectionflags	@"SHF_NOTE_NV_CUINFO"
        /*0018*/ 	.short	0x0002
        /*001a*/ 	.short	0x0064
        /*001c*/ 	.short	0x0082
	.zero		2


//--------------------- .nv.info                  --------------------------
	.section	.nv.info,"",@"SHT_CUDA_INFO"
	.align	4


	//----- nvinfo : EIATTR_REGCOUNT
	.align		4
        /*0000*/ 	.byte	0x04, 0x2f
        /*0002*/ 	.short	(.L_1 - .L_0)
	.align		4
.L_0:
        /*0004*/ 	.word	index@(_Z17bubbleSort_globalPii)
        /*0008*/ 	.word	0x0000001c


	//----- nvinfo : EIATTR_FRAME_SIZE
	.align		4
.L_1:
        /*000c*/ 	.byte	0x04, 0x11
        /*000e*/ 	.short	(.L_3 - .L_2)
	.align		4
.L_2:
        /*0010*/ 	.word	index@(_Z17bubbleSort_globalPii)
        /*0014*/ 	.word	0x00000000


	//----- nvinfo : EIATTR_REGCOUNT
	.align		4
.L_3:
        /*0018*/ 	.byte	0x04, 0x2f
        /*001a*/ 	.short	(.L_5 - .L_4)
	.align		4
.L_4:
        /*001c*/ 	.word	index@(_Z17bubbleSort_sharedPii)
        /*0020*/ 	.word	0x00000010


	//----- nvinfo : EIATTR_FRAME_SIZE
	.align		4
.L_5:
        /*0024*/ 	.byte	0x04, 0x11
        /*0026*/ 	.short	(.L_7 - .L_6)
	.align		4
.L_6:
        /*0028*/ 	.word	index@(_Z17bubbleSort_sharedPii)
        /*002c*/ 	.word	0x00000000


	//----- nvinfo : EIATTR_REGCOUNT
	.align		4
.L_7:
        /*0030*/ 	.byte	0x04, 0x2f
        /*0032*/ 	.short	(.L_9 - .L_8)
	.align		4
.L_8:
        /*0034*/ 	.word	index@(_Z17findMinMax_globalPiS_S_i)
        /*0038*/ 	.word	0x0000001c


	//----- nvinfo : EIATTR_FRAME_SIZE
	.align		4
.L_9:
        /*003c*/ 	.byte	0x04, 0x11
        /*003e*/ 	.short	(.L_11 - .L_10)
	.align		4
.L_10:
        /*0040*/ 	.word	index@(_Z17findMinMax_globalPiS_S_i)
        /*0044*/ 	.word	0x00000000


	//----- nvinfo : EIATTR_REGCOUNT
	.align		4
.L_11:
        /*0048*/ 	.byte	0x04, 0x2f
        /*004a*/ 	.short	(.L_13 - .L_12)
	.align		4
.L_12:
        /*004c*/ 	.word	index@(_Z17findMinMax_sharedPiS_S_i)
        /*0050*/ 	.word	0x00000015


	//----- nvinfo : EIATTR_FRAME_SIZE
	.align		4
.L_13:
        /*0054*/ 	.byte	0x04, 0x11
        /*0056*/ 	.short	(.L_15 - .L_14)
	.align		4
.L_14:
        /*0058*/ 	.word	index@(_Z17findMinMax_sharedPiS_S_i)
        /*005c*/ 	.word	0x00000000


	//----- nvinfo : EIATTR_MIN_STACK_SIZE
	.align		4
.L_15:
        /*0060*/ 	.byte	0x04, 0x12
        /*0062*/ 	.short	(.L_17 - .L_16)
	.align		4
.L_16:
        /*0064*/ 	.word	index@(_Z17findMinMax_sharedPiS_S_i)
        /*0068*/ 	.word	0x00000000


	//----- nvinfo : EIATTR_MIN_STACK_SIZE
	.align		4
.L_17:
        /*006c*/ 	.byte	0x04, 0x12
        /*006e*/ 	.short	(.L_19 - .L_18)
	.align		4
.L_18:
        /*0070*/ 	.word	index@(_Z17findMinMax_globalPiS_S_i)
        /*0074*/ 	.word	0x00000000


	//----- nvinfo : EIATTR_MIN_STACK_SIZE
	.align		4
.L_19:
        /*0078*/ 	.byte	0x04, 0x12
        /*007a*/ 	.short	(.L_21 - .L_20)
	.align		4
.L_20:
        /*007c*/ 	.word	index@(_Z17bubbleSort_sharedPii)
        /*0080*/ 	.word	0x00000000


	//----- nvinfo : EIATTR_MIN_STACK_SIZE
	.align		4
.L_21:
        /*0084*/ 	.byte	0x04, 0x12
        /*0086*/ 	.short	(.L_23 - .L_22)
	.align		4
.L_22:
        /*0088*/ 	.word	index@(_Z17bubbleSort_globalPii)
        /*008c*/ 	.word	0x00000000
.L_23:


//--------------------- .nv.compat                --------------------------
	.section	.nv.compat,"",@"SHT_CUDA_COMPAT_INFO"
	.align	4
        /*0000*/ 	.byte	0x02, 0x09, 0x00, 0x00, 0x02, 0x02, 0x01, 0x00, 0x02, 0x05, 0x05, 0x00, 0x03, 0x07, 0x01, 0x01
        /*0010*/ 	.byte	0x02, 0x03, 0x00, 0x00, 0x02, 0x06, 0x01, 0x00, 0x04, 0x0b, 0x08, 0x00, 0x09, 0x00, 0x00, 0x00
        /*0020*/ 	.byte	0x00, 0x00, 0x00, 0x00


//--------------------- .nv.info._Z17findMinMax_sharedPiS_S_i --------------------------
	.section	.nv.info._Z17findMinMax_sharedPiS_S_i,"",@"SHT_CUDA_INFO"
	.sectionflags	@""
	.align	4


	//----- nvinfo : EIATTR_CUDA_API_VERSION
	.align		4
        /*0000*/ 	.byte	0x04, 0x37
        /*0002*/ 	.short	(.L_25 - .L_24)
.L_24:
        /*0004*/ 	.word	0x00000082


	//----- nvinfo : EIATTR_KPARAM_INFO
	.align		4
.L_25:
        /*0008*/ 	.byte	0x04, 0x17
        /*000a*/ 	.short	(.L_27 - .L_26)
.L_26:
        /*000c*/ 	.word	0x00000000
        /*0010*/ 	.short	0x0003
        /*0012*/ 	.short	0x0018
        /*0014*/ 	.byte	0x00, 0xf0, 0x11, 0x00


	//----- nvinfo : EIATTR_KPARAM_INFO
	.align		4
.L_27:
        /*0018*/ 	.byte	0x04, 0x17
        /*001a*/ 	.short	(.L_29 - .L_28)
.L_28:
        /*001c*/ 	.word	0x00000000
        /*0020*/ 	.short	0x0002
        /*0022*/ 	.short	0x0010
        /*0024*/ 	.byte	0x00, 0xf5, 0x21, 0x00


	//----- nvinfo : EIATTR_KPARAM_INFO
	.align		4
.L_29:
        /*0028*/ 	.byte	0x04, 0x17
        /*002a*/ 	.short	(.L_31 - .L_30)
.L_30:
        /*002c*/ 	.word	0x00000000
        /*0030*/ 	.short	0x0001
        /*0032*/ 	.short	0x0008
        /*0034*/ 	.byte	0x00, 0xf5, 0x21, 0x00


	//----- nvinfo : EIATTR_KPARAM_INFO
	.align		4
.L_31:
        /*0038*/ 	.byte	0x04, 0x17
        /*003a*/ 	.short	(.L_33 - .L_32)
.L_32:
        /*003c*/ 	.word	0x00000000
        /*0040*/ 	.short	0x0000
        /*0042*/ 	.short	0x0000
        /*0044*/ 	.byte	0x00, 0xf5, 0x21, 0x00


	//----- nvinfo : EIATTR_SPARSE_MMA_MASK
	.align		4
.L_33:
        /*0048*/ 	.byte	0x03, 0x50
        /*004a*/ 	.short	0x0000


	//----- nvinfo : EIATTR_MAXREG_COUNT
	.align		4
        /*004c*/ 	.byte	0x03, 0x1b
        /*004e*/ 	.short	0x00ff


	//----- nvinfo : EIATTR_NUM_BARRIERS
	.align		4
        /*0050*/ 	.byte	0x02, 0x4c
        /*0052*/ 	.byte	0x01
	.zero		1


	//----- nvinfo : EIATTR_MERCURY_ISA_VERSION
	.align		4
        /*0054*/ 	.byte	0x03, 0x5f
        /*0056*/ 	.short	0x0101


	//----- nvinfo : EIATTR_UNUSED_LOAD_BYTE_OFFSET
	.align		4
        /*0058*/ 	.byte	0x04, 0x44
        /*005a*/ 	.short	(.L_35 - .L_34)


	//   ....[0]....
.L_34:
        /*005c*/ 	.word	0x000002d0
        /*0060*/ 	.word	0x0000fff0


	//----- nvinfo : EIATTR_VRC_CTA_INIT_COUNT
	.align		4
.L_35:
        /*0064*/ 	.byte	0x02, 0x4a
	.zero		1
	.zero		1


	//----- nvinfo : EIATTR_EXIT_INSTR_OFFSETS
	.align		4
        /*0068*/ 	.byte	0x04, 0x1c
        /*006a*/ 	.short	(.L_37 - .L_36)


	//   ....[0]....
.L_36:
        /*006c*/ 	.word	0x00000070


	//   ....[1]....
        /*0070*/ 	.word	0x00000620


	//----- nvinfo : EIATTR_CRS_STACK_SIZE
	.align		4
.L_37:
        /*0074*/ 	.byte	0x04, 0x1e
        /*0076*/ 	.short	(.L_39 - .L_38)
.L_38:
        /*0078*/ 	.word	0x00000000


	//----- nvinfo : EIATTR_CBANK_PARAM_SIZE
	.align		4
.L_39:
        /*007c*/ 	.byte	0x03, 0x19
        /*007e*/ 	.short	0x001c


	//----- nvinfo : EIATTR_PARAM_CBANK
	.align		4
        /*0080*/ 	.byte	0x04, 0x0a
        /*0082*/ 	.short	(.L_41 - .L_40)
	.align		4
.L_40:
        /*0084*/ 	.word	index@(.nv.constant0._Z17findMinMax_sharedPiS_S_i)
        /*0088*/ 	.short	0x0380
        /*008a*/ 	.short	0x001c


	//----- nvinfo : EIATTR_SW_WAR
	.align		4
.L_41:
        /*008c*/ 	.byte	0x04, 0x36
        /*008e*/ 	.short	(.L_43 - .L_42)
.L_42:
        /*0090*/ 	.word	0x00000008
.L_43:


//--------------------- .nv.info._Z17findMinMax_globalPiS_S_i --------------------------
	.section	.nv.info._Z17findMinMax_globalPiS_S_i,"",@"SHT_CUDA_INFO"
	.sectionflags	@""
	.align	4


	//----- nvinfo : EIATTR_CUDA_API_VERSION
	.align		4
        /*0000*/ 	.byte	0x04, 0x37
        /*0002*/ 	.short	(.L_45 - .L_44)
.L_44:
        /*0004*/ 	.word	0x00000082


	//----- nvinfo : EIATTR_KPARAM_INFO
	.align		4
.L_45:
        /*0008*/ 	.byte	0x04, 0x17
        /*000a*/ 	.short	(.L_47 - .L_46)
.L_46:
        /*000c*/ 	.word	0x00000000
        /*0010*/ 	.short	0x0003
        /*0012*/ 	.short	0x0018
        /*0014*/ 	.byte	0x00, 0xf0, 0x11, 0x00


	//----- nvinfo : EIATTR_KPARAM_INFO
	.align		4
.L_47:
        /*0018*/ 	.byte	0x04, 0x17
        /*001a*/ 	.short	(.L_49 - .L_48)
.L_48:
        /*001c*/ 	.word	0x00000000
        /*0020*/ 	.short	0x0002
        /*0022*/ 	.short	0x0010
        /*0024*/ 	.byte	0x00, 0xf5, 0x21, 0x00


	//----- nvinfo : EIATTR_KPARAM_INFO
	.align		4
.L_49:
        /*0028*/ 	.byte	0x04, 0x17
        /*002a*/ 	.short	(.L_51 - .L_50)
.L_50:
        /*002c*/ 	.word	0x00000000
        /*0030*/ 	.short	0x0001
        /*0032*/ 	.short	0x0008
        /*0034*/ 	.byte	0x00, 0xf5, 0x21, 0x00


	//----- nvinfo : EIATTR_KPARAM_INFO
	.align		4
.L_51:
        /*0038*/ 	.byte	0x04, 0x17
        /*003a*/ 	.short	(.L_53 - .L_52)
.L_52:
        /*003c*/ 	.word	0x00000000
        /*0040*/ 	.short	0x0000
        /*0042*/ 	.short	0x0000
        /*0044*/ 	.byte	0x00, 0xf5, 0x21, 0x00


	//----- nvinfo : EIATTR_SPARSE_MMA_MASK
	.align		4
.L_53:
        /*0048*/ 	.byte	0x03, 0x50
        /*004a*/ 	.short	0x0000


	//----- nvinfo : EIATTR_MAXREG_COUNT
	.align		4
        /*004c*/ 	.byte	0x03, 0x1b
        /*004e*/ 	.short	0x00ff


	//----- nvinfo : EIATTR_MERCURY_ISA_VERSION
	.align		4
        /*0050*/ 	.byte	0x03, 0x5f
        /*0052*/ 	.short	0x0101


	//----- nvinfo : EIATTR_VRC_CTA_INIT_COUNT
	.align		4
        /*0054*/ 	.byte	0x02, 0x4a
	.zero		1
	.zero		1


	//----- nvinfo : EIATTR_EXIT_INSTR_OFFSETS
	.align		4
        /*0058*/ 	.byte	0x04, 0x1c
        /*005a*/ 	.short	(.L_55 - .L_54)


	//   ....[0]....
.L_54:
        /*005c*/ 	.word	0x00000070


	//   ....[1]....
        /*0060*/ 	.word	0x000007b0


	//----- nvinfo : EIATTR_CBANK_PARAM_SIZE
	.align		4
.L_55:
        /*0064*/ 	.byte	0x03, 0x19
        /*0066*/ 	.short	0x001c


	//----- nvinfo : EIATTR_PARAM_CBANK
	.align		4
        /*0068*/ 	.byte	0x04, 0x0a
        /*006a*/ 	.short	(.L_57 - .L_56)
	.align		4
.L_56:
        /*006c*/ 	.word	index@(.nv.constant0._Z17findMinMax_globalPiS_S_i)
        /*0070*/ 	.short	0x0380
        /*0072*/ 	.short	0x001c


	//----- nvinfo : EIATTR_SW_WAR
	.align		4
.L_57:
        /*0074*/ 	.byte	0x04, 0x36
        /*0076*/ 	.short	(.L_59 - .L_58)
.L_58:
        /*0078*/ 	.word	0x00000008
.L_59:


//--------------------- .nv.info._Z17bubbleSort_sharedPii --------------------------
	.section	.nv.info._Z17bubbleSort_sharedPii,"",@"SHT_CUDA_INFO"
	.sectionflags	@""
	.align	4


	//----- nvinfo : EIATTR_CUDA_API_VERSION
	.align		4
        /*0000*/ 	.byte	0x04, 0x37
        /*0002*/ 	.short	(.L_61 - .L_60)
.L_60:
        /*0004*/ 	.word	0x00000082


	//----- nvinfo : EIATTR_KPARAM_INFO
	.align		4
.L_61:
        /*0008*/ 	.byte	0x04, 0x17
        /*000a*/ 	.short	(.L_63 - .L_62)
.L_62:
        /*000c*/ 	.word	0x00000000
        /*0010*/ 	.short	0x0001
        /*0012*/ 	.short	0x0008
        /*0014*/ 	.byte	0x00, 0xf0, 0x11, 0x00


	//----- nvinfo : EIATTR_KPARAM_INFO
	.align		4
.L_63:
        /*0018*/ 	.byte	0x04, 0x17
        /*001a*/ 	.short	(.L_65 - .L_64)
.L_64:
        /*001c*/ 	.word	0x00000000
        /*0020*/ 	.short	0x0000
        /*0022*/ 	.short	0x0000
        /*0024*/ 	.byte	0x00, 0xf5, 0x21, 0x00


	//----- nvinfo : EIATTR_SPARSE_MMA_MASK
	.align		4
.L_65:
        /*0028*/ 	.byte	0x03, 0x50
        /*002a*/ 	.short	0x0000


	//----- nvinfo : EIATTR_MAXREG_COUNT
	.align		4
        /*002c*/ 	.byte	0x03, 0x1b
        /*002e*/ 	.short	0x00ff


	//----- nvinfo : EIATTR_NUM_BARRIERS
	.align		4
        /*0030*/ 	.byte	0x02, 0x4c
        /*0032*/ 	.byte	0x01
	.zero		1


	//----- nvinfo : EIATTR_MERCURY_ISA_VERSION
	.align		4
        /*0034*/ 	.byte	0x03, 0x5f
        /*0036*/ 	.short	0x0101


	//----- nvinfo : EIATTR_VRC_CTA_INIT_COUNT
	.align		4
        /*0038*/ 	.byte	0x02, 0x4a
	.zero		1
	.zero		1


	//----- nvinfo : EIATTR_EXIT_INSTR_OFFSETS
	.align		4
        /*003c*/ 	.byte	0x04, 0x1c
        /*003e*/ 	.short	(.L_67 - .L_66)


	//   ....[0]....
.L_66:
        /*0040*/ 	.word	0x00000070


	//   ....[1]....
        /*0044*/ 	.word	0x00000a50


	//   ....[2]....
        /*0048*/ 	.word	0x00000b20


	//----- nvinfo : EIATTR_CRS_STACK_SIZE
	.align		4
.L_67:
        /*004c*/ 	.byte	0x04, 0x1e
        /*004e*/ 	.short	(.L_69 - .L_68)
.L_68:
        /*0050*/ 	.word	0x00000000


	//----- nvinfo : EIATTR_CBANK_PARAM_SIZE
	.align		4
.L_69:
        /*0054*/ 	.byte	0x03, 0x19
        /*0056*/ 	.short	0x000c


	//----- nvinfo : EIATTR_PARAM_CBANK
	.align		4
        /*0058*/ 	.byte	0x04, 0x0a
        /*005a*/ 	.short	(.L_71 - .L_70)
	.align		4
.L_70:
        /*005c*/ 	.word	index@(.nv.constant0._Z17bubbleSort_sharedPii)
        /*0060*/ 	.short	0x0380
        /*0062*/ 	.short	0x000c


	//----- nvinfo : EIATTR_SW_WAR
	.align		4
.L_71:
        /*0064*/ 	.byte	0x04, 0x36
        /*0066*/ 	.short	(.L_73 - .L_72)
.L_72:
        /*0068*/ 	.word	0x00000008
.L_73:


//--------------------- .nv.info._Z17bubbleSort_globalPii --------------------------
	.section	.nv.info._Z17bubbleSort_globalPii,"",@"SHT_CUDA_INFO"
	.sectionflags	@""
	.align	4


	//----- nvinfo : EIATTR_CUDA_API_VERSION
	.align		4
        /*0000*/ 	.byte	0x04, 0x37
        /*0002*/ 	.short	(.L_75 - .L_74)
.L_74:
        /*0004*/ 	.word	0x00000082


	//----- nvinfo : EIATTR_KPARAM_INFO
	.align		4
.L_75:
        /*0008*/ 	.byte	0x04, 0x17
        /*000a*/ 	.short	(.L_77 - .L_76)
.L_76:
        /*000c*/ 	.word	0x00000000
        /*0010*/ 	.short	0x0001
        /*0012*/ 	.short	0x0008
        /*0014*/ 	.byte	0x00, 0xf0, 0x11, 0x00


	//----- nvinfo : EIATTR_KPARAM_INFO
	.align		4
.L_77:
        /*0018*/ 	.byte	0x04, 0x17
        /*001a*/ 	.short	(.L_79 - .L_78)
.L_78:
        /*001c*/ 	.word	0x00000000
        /*0020*/ 	.short	0x0000
        /*0022*/ 	.short	0x0000
        /*0024*/ 	.byte	0x00, 0xf5, 0x21, 0x00


	//----- nvinfo : EIATTR_SPARSE_MMA_MASK
	.align		4
.L_79:
        /*0028*/ 	.byte	0x03, 0x50
        /*002a*/ 	.short	0x0000


	//----- nvinfo : EIATTR_MAXREG_COUNT
	.align		4
        /*002c*/ 	.byte	0x03, 0x1b
        /*002e*/ 	.short	0x00ff


	//----- nvinfo : EIATTR_MERCURY_ISA_VERSION
	.align		4
        /*0030*/ 	.byte	0x03, 0x5f
        /*0032*/ 	.short	0x0101


	//----- nvinfo : EIATTR_VRC_CTA_INIT_COUNT
	.align		4
        /*0034*/ 	.byte	0x02, 0x4a
	.zero		1
	.zero		1


	//----- nvinfo : EIATTR_EXIT_INSTR_OFFSETS
	.align		4
        /*0038*/ 	.byte	0x04, 0x1c
        /*003a*/ 	.short	(.L_81 - .L_80)


	//   ....[0]....
.L_80:
        /*003c*/ 	.word	0x00000070


	//   ....[1]....
        /*0040*/ 	.word	0x00000090


	//   ....[2]....
        /*0044*/ 	.word	0x00000950


	//----- nvinfo : EIATTR_CBANK_PARAM_SIZE
	.align		4
.L_81:
        /*0048*/ 	.byte	0x03, 0x19
        /*004a*/ 	.short	0x000c


	//----- nvinfo : EIATTR_PARAM_CBANK
	.align		4
        /*004c*/ 	.byte	0x04, 0x0a
        /*004e*/ 	.short	(.L_83 - .L_82)
	.align		4
.L_82:
        /*0050*/ 	.word	index@(.nv.constant0._Z17bubbleSort_globalPii)
        /*0054*/ 	.short	0x0380
        /*0056*/ 	.short	0x000c


	//----- nvinfo : EIATTR_SW_WAR
	.align		4
.L_83:
        /*0058*/ 	.byte	0x04, 0x36
        /*005a*/ 	.short	(.L_85 - .L_84)
.L_84:
        /*005c*/ 	.word	0x00000008
.L_85:


//--------------------- .nv.callgraph             --------------------------
	.section	.nv.callgraph,"",@"SHT_CUDA_CALLGRAPH"
	.align	4
	.sectionentsize	8
	.align		4
        /*0000*/ 	.word	0x00000000
	.align		4
        /*0004*/ 	.word	0xffffffff
	.align		4
        /*0008*/ 	.word	0x00000000
	.align		4
        /*000c*/ 	.word	0xfffffffe
	.align		4
        /*0010*/ 	.word	0x00000000
	.align		4
        /*0014*/ 	.word	0xfffffffd
	.align		4
        /*0018*/ 	.word	0x00000000
	.align		4
        /*001c*/ 	.word	0xfffffffc


//--------------------- .text._Z17findMinMax_sharedPiS_S_i --------------------------
	.section	.text._Z17findMinMax_sharedPiS_S_i,"ax",@progbits
	.align	128
        .global         _Z17findMinMax_sharedPiS_S_i
        .type           _Z17findMinMax_sharedPiS_S_i,@function
        .size           _Z17findMinMax_sharedPiS_S_i,(.L_x_34 - _Z17findMinMax_sharedPiS_S_i)
        .other          _Z17findMinMax_sharedPiS_S_i,@"STO_CUDA_ENTRY STV_DEFAULT"
_Z17findMinMax_sharedPiS_S_i:
.text._Z17findMinMax_sharedPiS_S_i:
[----:B------:R-:W-:Y:S01]  /*0000*/  LDC R1, c[0x0][0x37c] ;  /* 0x0000df00ff017b82 */ /* 0x000fe20000000800 */
[----:B------:R-:W0:Y:S07]  /*0010*/  S2R R3, SR_TID.X ;  /* 0x0000000000037919 */ /* 0x000e2e0000002100 */
[----:B------:R-:W0:Y:S08]  /*0020*/  S2UR UR4, SR_CTAID.X ;  /* 0x00000000000479c3 */ /* 0x000e300000002500 */
[----:B------:R-:W0:Y:S08]  /*0030*/  LDC R10, c[0x0][0x360] ;  /* 0x0000d800ff0a7b82 */ /* 0x000e300000000800 */
[----:B------:R-:W1:Y:S01]  /*0040*/  LDC R14, c[0x0][0x398] ;  /* 0x0000e600ff0e7b82 */ /* 0x000e620000000800 */
[----:B0-----:R-:W-:-:S05]  /*0050*/  IMAD R0, R10, UR4, R3 ;  /* 0x000000040a007c24 */ /* 0x001fca000f8e0203 */
[----:B-1----:R-:W-:-:S13]  /*0060*/  ISETP.GE.AND P0, PT, R0, R14, PT ;  /* 0x0000000e0000720c */ /* 0x002fda0003f06270 */
[----:B------:R-:W-:Y:S05]  /*0070*/  @P0 EXIT ;  /* 0x000000000000094d */ /* 0x000fea0003800000 */
[----:B------:R-:W0:Y:S01]  /*0080*/  S2R R5, SR_CgaCtaId ;  /* 0x0000000000057919 */ /* 0x000e220000008800 */
[----:B------:R-:W-:Y:S01]  /*0090*/  ISETP.GE.AND P0, PT, R3, R14, PT ;  /* 0x0000000e0300720c */ /* 0x000fe20003f06270 */
[----:B------:R-:W1:Y:S01]  /*00a0*/  LDCU.64 UR4, c[0x0][0x358] ;  /* 0x00006b00ff0477ac */ /* 0x000e620008000a00 */
[----:B------:R-:W-:Y:S01]  /*00b0*/  MOV R2, 0x400 ;  /* 0x0000040000027802 */ /* 0x000fe20000000f00 */
[----:B------:R-:W-:Y:S03]  /*00c0*/  BSSY.RECONVERGENT B0, `(.L_x_0) ;  /* 0x000000f000007945 */ /* 0x000fe60003800200 */
[----:B0-----:R-:W-:-:S07]  /*00d0*/  LEA R2, R5, R2, 0x18 ;  /* 0x0000000205027211 */ /* 0x001fce00078ec0ff */
[----:B-1----:R-:W-:Y:S05]  /*00e0*/  @P0 BRA `(.L_x_1) ;  /* 0x0000000000300947 */ /* 0x002fea0003800000 */
[----:B------:R-:W0:Y:S01]  /*00f0*/  S2R R5, SR_CgaCtaId ;  /* 0x0000000000057919 */ /* 0x000e220000008800 */
[----:B------:R-:W1:Y:S01]  /*0100*/  LDC.64 R6, c[0x0][0x380] ;  /* 0x0000e000ff067b82 */ /* 0x000e620000000a00 */
[----:B------:R-:W-:-:S04]  /*0110*/  MOV R4, 0x400 ;  /* 0x0000040000047802 */ /* 0x000fc80000000f00 */
[----:B0-----:R-:W-:-:S07]  /*0120*/  LEA R8, R5, R4, 0x18 ;  /* 0x0000000405087211 */ /* 0x001fce00078ec0ff */
.L_x_2:
[----:B------:R-:W-:-:S04]  /*0130*/  IMAD R5, R0, R14, R3 ;  /* 0x0000000e00057224 */ /* 0x000fc800078e0203 */
[----:B01----:R-:W-:-:S06]  /*0140*/  IMAD.WIDE R4, R5, 0x4, R6 ;  /* 0x0000000405047825 */ /* 0x003fcc00078e0206 */
[----:B------:R-:W2:Y:S01]  /*0150*/  LDG.E R4, desc[UR4][R4.64] ;  /* 0x0000000404047981 */ /* 0x000ea2000c1e1900 */
[----:B------:R-:W-:Y:S02]  /*0160*/  IMAD R9, R3, 0x4, R8 ;  /* 0x0000000403097824 */ /* 0x000fe400078e0208 */
[----:B------:R-:W-:-:S05]  /*0170*/  IMAD.IADD R3, R10, 0x1, R3 ;  /* 0x000000010a037824 */ /* 0x000fca00078e0203 */
[----:B------:R-:W-:Y:S01]  /*0180*/  ISETP.GE.AND P0, PT, R3, R14, PT ;  /* 0x0000000e0300720c */ /* 0x000fe20003f06270 */
[----:B--2---:R0:W-:-:S12]  /*0190*/  STS [R9], R4 ;  /* 0x0000000409007388 */ /* 0x0041d80000000800 */
[----:B------:R-:W-:Y:S05]  /*01a0*/  @!P0 BRA `(.L_x_2) ;  /* 0xfffffffc00e08947 */ /* 0x000fea000383ffff */
.L_x_1:
[----:B------:R-:W-:Y:S05]  /*01b0*/  BSYNC.RECONVERGENT B0 ;  /* 0x0000000000007941 */ /* 0x000fea0003800200 */
.L_x_0:
[----:B------:R-:W-:Y:S01]  /*01c0*/  BAR.SYNC.DEFER_BLOCKING 0x0 ;  /* 0x0000000000007b1d */ /* 0x000fe20000010000 */
[----:B------:R-:W-:-:S05]  /*01d0*/  ISETP.GE.AND P0, PT, R14, 0x2, PT ;  /* 0x000000020e00780c */ /* 0x000fca0003f06270 */
[----:B------:R-:W1:Y:S02]  /*01e0*/  LDS R3, [R2] ;  /* 0x0000000002037984 */ /* 0x000e640000000800 */
[----:B-1----:R-:W-:-:S06]  /*01f0*/  IMAD.MOV.U32 R12, RZ, RZ, R3 ;  /* 0x000000ffff0c7224 */ /* 0x002fcc00078e0003 */
[----:B------:R-:W-:Y:S05]  /*0200*/  @!P0 BRA `(.L_x_3) ;  /* 0x0000000000ec8947 */ /* 0x000fea0003800000 */
[C---:B0-----:R-:W-:Y:S02]  /*0210*/  VIADD R4, R14.reuse, 0xfffffffe ;  /* 0xfffffffe0e047836 */ /* 0x041fe40000000000 */
[----:B------:R-:W-:Y:S02]  /*0220*/  VIADD R13, R14, 0xffffffff ;  /* 0xffffffff0e0d7836 */ /* 0x000fe40000000000 */
[----:B------:R-:W-:Y:S01]  /*0230*/  IMAD.MOV.U32 R5, RZ, RZ, 0x1 ;  /* 0x00000001ff057424 */ /* 0x000fe200078e00ff */
[----:B------:R-:W-:Y:S01]  /*0240*/  ISETP.GE.U32.AND P0, PT, R4, 0x7, PT ;  /* 0x000000070400780c */ /* 0x000fe20003f06070 */
[----:B------:R-:W-:Y:S01]  /*0250*/  IMAD.MOV.U32 R12, RZ, RZ, R3 ;  /* 0x000000ffff0c7224 */ /* 0x000fe200078e0003 */
[----:B------:R-:W-:-:S11]  /*0260*/  LOP3.LUT R18, R13, 0x7, RZ, 0xc0, !PT ;  /* 0x000000070d127812 */ /* 0x000fd600078ec0ff */
[----:B------:R-:W-:Y:S05]  /*0270*/  @!P0 BRA `(.L_x_4) ;  /* 0x0000000000588947 */ /* 0x000fea0003800000 */
[----:B------:R-:W-:Y:S01]  /*0280*/  LOP3.LUT R4, R13, 0xfffffff8, RZ, 0xc0, !PT ;  /* 0xfffffff80d047812 */ /* 0x000fe200078ec0ff */
[----:B------:R-:W-:Y:S02]  /*0290*/  VIADD R14, R2, 0x10 ;  /* 0x00000010020e7836 */ /* 0x000fe40000000000 */
[----:B------:R-:W-:Y:S02]  /*02a0*/  IMAD.MOV.U32 R16, RZ, RZ, RZ ;  /* 0x000000ffff107224 */ /* 0x000fe400078e00ff */
[----:B------:R-:W-:Y:S02]  /*02b0*/  IMAD.MOV.U32 R12, RZ, RZ, R3 ;  /* 0x000000ffff0c7224 */ /* 0x000fe400078e0003 */
[----:B------:R-:W-:-:S07]  /*02c0*/  IMAD.MOV R15, RZ, RZ, -R4 ;  /* 0x000000ffff0f7224 */ /* 0x000fce00078e0a04 */
.L_x_5:
[----:B------:R-:W0:Y:S01]  /*02d0*/  LDS.128 R4, [R14+-0x10] ;  /* 0xfffff0000e047984 */ /* 0x000e220000000c00 */
[----:B------:R-:W-:Y:S02]  /*02e0*/  VIADD R15, R15, 0x8 ;  /* 0x000000080f0f7836 */ /* 0x000fe40000000000 */
[----:B------:R-:W-:Y:S01]  /*02f0*/  VIADD R16, R16, 0x8 ;  /* 0x0000000810107836 */ /* 0x000fe20000000000 */
[----:B------:R-:W1:Y:S02]  /*0300*/  LDS.128 R8, [R14] ;  /* 0x000000000e087984 */ /* 0x000e640000000c00 */
[----:B------:R-:W-:Y:S02]  /*0310*/  ISETP.NE.AND P0, PT, R15, RZ, PT ;  /* 0x000000ff0f00720c */ /* 0x000fe40003f05270 */
[----:B------:R2:W3:Y:S02]  /*0320*/  LDS R17, [R14+0x10] ;  /* 0x000010000e117984 */ /* 0x0004e40000000800 */
[----:B--2---:R-:W-:Y:S01]  /*0330*/  VIADD R14, R14, 0x20 ;  /* 0x000000200e0e7836 */ /* 0x004fe20000000000 */
[----:B0-----:R-:W-:-:S02]  /*0340*/  VIMNMX3 R3, R5, R3, R6, PT ;  /* 0x000000030503720f */ /* 0x001fc40003800106 */
[----:B------:R-:W-:Y:S02]  /*0350*/  VIMNMX3 R5, R5, R12, R6, !PT ;  /* 0x0000000c0505720f */ /* 0x000fe40007800106 */
[C-C-:B-1----:R-:W-:Y:S02]  /*0360*/  VIMNMX3 R3, R7.reuse, R3, R8.reuse, PT ;  /* 0x000000030703720f */ /* 0x142fe40003800108 */
[----:B------:R-:W-:Y:S02]  /*0370*/  VIMNMX3 R5, R7, R5, R8, !PT ;  /* 0x000000050705720f */ /* 0x000fe40007800108 */
[C-C-:B------:R-:W-:Y:S02]  /*0380*/  VIMNMX3 R4, R9.reuse, R3, R10.reuse, PT ;  /* 0x000000030904720f */ /* 0x140fe4000380010a */
[----:B------:R-:W-:Y:S02]  /*0390*/  VIMNMX3 R10, R9, R5, R10, !PT ;  /* 0x00000005090a720f */ /* 0x000fe4000780010a */
[----:B---3--:R-:W-:-:S02]  /*03a0*/  VIMNMX3 R3, R11, R4, R17, PT ;  /* 0x000000040b03720f */ /* 0x008fc40003800111 */
[----:B------:R-:W-:Y:S01]  /*03b0*/  VIMNMX3 R12, R11, R10, R17, !PT ;  /* 0x0000000a0b0c720f */ /* 0x000fe20007800111 */
[----:B------:R-:W-:Y:S06]  /*03c0*/  @P0 BRA `(.L_x_5) ;  /* 0xfffffffc00c00947 */ /* 0x000fec000383ffff */
[----:B------:R-:W-:-:S07]  /*03d0*/  VIADD R5, R16, 0x1 ;  /* 0x0000000110057836 */ /* 0x000fce0000000000 */
.L_x_4:
[----:B------:R-:W-:-:S13]  /*03e0*/  ISETP.NE.AND P0, PT, R18, RZ, PT ;  /* 0x000000ff1200720c */ /* 0x000fda0003f05270 */
[----:B------:R-:W-:Y:S05]  /*03f0*/  @!P0 BRA `(.L_x_3) ;  /* 0x0000000000708947 */ /* 0x000fea0003800000 */
[----:B------:R-:W-:Y:S02]  /*0400*/  ISETP.GE.U32.AND P0, PT, R18, 0x4, PT ;  /* 0x000000041200780c */ /* 0x000fe40003f06070 */
[----:B------:R-:W-:-:S04]  /*0410*/  LOP3.LUT R10, R13, 0x3, RZ, 0xc0, !PT ;  /* 0x000000030d0a7812 */ /* 0x000fc800078ec0ff */
[----:B------:R-:W-:-:S07]  /*0420*/  ISETP.NE.AND P1, PT, R10, RZ, PT ;  /* 0x000000ff0a00720c */ /* 0x000fce0003f25270 */
[----:B------:R-:W-:Y:S06]  /*0430*/  @!P0 BRA `(.L_x_6) ;  /* 0x0000000000288947 */ /* 0x000fec0003800000 */
[C---:B------:R-:W-:Y:S02]  /*0440*/  IMAD R4, R5.reuse, 0x4, R2 ;  /* 0x0000000405047824 */ /* 0x040fe400078e0202 */
[----:B------:R-:W-:-:S03]  /*0450*/  VIADD R5, R5, 0x4 ;  /* 0x0000000405057836 */ /* 0x000fc60000000000 */
[----:B------:R-:W-:Y:S04]  /*0460*/  LDS R6, [R4] ;  /* 0x0000000004067984 */ /* 0x000fe80000000800 */
[----:B------:R-:W0:Y:S04]  /*0470*/  LDS R7, [R4+0x4] ;  /* 0x0000040004077984 */ /* 0x000e280000000800 */
[----:B------:R-:W-:Y:S04]  /*0480*/  LDS R8, [R4+0x8] ;  /* 0x0000080004087984 */ /* 0x000fe80000000800 */
[----:B------:R-:W1:Y:S01]  /*0490*/  LDS R9, [R4+0xc] ;  /* 0x00000c0004097984 */ /* 0x000e620000000800 */
[----:B0-----:R-:W-:-:S02]  /*04a0*/  VIMNMX3 R3, R6, R3, R7, PT ;  /* 0x000000030603720f */ /* 0x001fc40003800107 */
[----:B------:R-:W-:Y:S02]  /*04b0*/  VIMNMX3 R12, R6, R12, R7, !PT ;  /* 0x0000000c060c720f */ /* 0x000fe40007800107 */
[C-C-:B-1----:R-:W-:Y:S02]  /*04c0*/  VIMNMX3 R3, R8.reuse, R3, R9.reuse, PT ;  /* 0x000000030803720f */ /* 0x142fe40003800109 */
[----:B------:R-:W-:-:S07]  /*04d0*/  VIMNMX3 R12, R8, R12, R9, !PT ;  /* 0x0000000c080c720f */ /* 0x000fce0007800109 */
.L_x_6:
[----:B------:R-:W-:Y:S05]  /*04e0*/  @!P1 BRA `(.L_x_3) ;  /* 0x0000000000349947 */ /* 0x000fea0003800000 */
[----:B------:R-:W-:Y:S02]  /*04f0*/  ISETP.NE.AND P0, PT, R10, 0x1, PT ;  /* 0x000000010a00780c */ /* 0x000fe40003f05270 */
[----:B------:R-:W-:-:S04]  /*0500*/  LOP3.LUT R13, R13, 0x1, RZ, 0xc0, !PT ;  /* 0x000000010d0d7812 */ /* 0x000fc800078ec0ff */
[----:B------:R-:W-:-:S07]  /*0510*/  ISETP.NE.U32.AND P1, PT, R13, 0x1, PT ;  /* 0x000000010d00780c */ /* 0x000fce0003f25070 */
[C---:B------:R-:W-:Y:S02]  /*0520*/  @P0 IMAD R4, R5.reuse, 0x4, R2 ;  /* 0x0000000405040824 */ /* 0x040fe400078e0202 */
[----:B------:R-:W-:-:S03]  /*0530*/  @P0 VIADD R5, R5, 0x2 ;  /* 0x0000000205050836 */ /* 0x000fc60000000000 */
[----:B------:R-:W-:Y:S01]  /*0540*/  @P0 LDS R6, [R4] ;  /* 0x0000000004060984 */ /* 0x000fe20000000800 */
[----:B------:R-:W-:-:S03]  /*0550*/  @!P1 IMAD R2, R5, 0x4, R2 ;  /* 0x0000000405029824 */ /* 0x000fc600078e0202 */
[----:B------:R-:W0:Y:S04]  /*0560*/  @P0 LDS R5, [R4+0x4] ;  /* 0x0000040004050984 */ /* 0x000e280000000800 */
[----:B------:R-:W1:Y:S01]  /*0570*/  @!P1 LDS R2, [R2] ;  /* 0x0000000002029984 */ /* 0x000e620000000800 */
[C-C-:B0-----:R-:W-:Y:S02]  /*0580*/  @P0 VIMNMX3 R3, R6.reuse, R3, R5.reuse, PT ;  /* 0x000000030603020f */ /* 0x141fe40003800105 */
[----:B------:R-:W-:Y:S02]  /*0590*/  @P0 VIMNMX3 R12, R6, R12, R5, !PT ;  /* 0x0000000c060c020f */ /* 0x000fe40007800105 */
[-C--:B-1----:R-:W-:Y:S02]  /*05a0*/  @!P1 VIMNMX R3, PT, PT, R3, R2.reuse, PT ;  /* 0x0000000203039248 */ /* 0x082fe40003fe0100 */
[----:B------:R-:W-:-:S07]  /*05b0*/  @!P1 VIMNMX R12, PT, PT, R12, R2, !PT ;  /* 0x000000020c0c9248 */ /* 0x000fce0007fe0100 */
.L_x_3:
[----:B0-----:R-:W0:Y:S08]  /*05c0*/  LDC.64 R4, c[0x0][0x388] ;  /* 0x0000e200ff047b82 */ /* 0x001e300000000a00 */
[----:B------:R-:W1:Y:S01]  /*05d0*/  LDC.64 R6, c[0x0][0x390] ;  /* 0x0000e400ff067b82 */ /* 0x000e620000000a00 */
[----:B0-----:R-:W-:-:S05]  /*05e0*/  IMAD.WIDE R4, R0, 0x4, R4 ;  /* 0x0000000400047825 */ /* 0x001fca00078e0204 */
[----:B------:R-:W-:Y:S01]  /*05f0*/  STG.E desc[UR4][R4.64], R3 ;  /* 0x0000000304007986 */ /* 0x000fe2000c101904 */
[----:B-1----:R-:W-:-:S05]  /*0600*/  IMAD.WIDE R6, R0, 0x4, R6 ;  /* 0x0000000400067825 */ /* 0x002fca00078e0206 */
[----:B------:R-:W-:Y:S01]  /*0610*/  STG.E desc[UR4][R6.64], R12 ;  /* 0x0000000c06007986 */ /* 0x000fe2000c101904 */
[----:B------:R-:W-:Y:S05]  /*0620*/  EXIT ;  /* 0x000000000000794d */ /* 0x000fea0003800000 */
.L_x_7:
[----:B------:R-:W-:-:S00]  /*0630*/  BRA `(.L_x_7) ;  /* 0xfffffffc00fc7947 */ /* 0x000fc0000383ffff */
[----:B------:R-:W-:-:S00]  /*0640*/  NOP ;  /* 0x0000000000007918 */ /* 0x000fc00000000000 */
        /* <DEDUP_REMOVED lines=11> */
.L_x_34:


//--------------------- .text._Z17findMinMax_globalPiS_S_i --------------------------
	.section	.text._Z17findMinMax_globalPiS_S_i,"ax",@progbits
	.align	128
        .global         _Z17findMinMax_globalPiS_S_i
        .type           _Z17findMinMax_globalPiS_S_i,@function
        .size           _Z17findMinMax_globalPiS_S_i,(.L_x_35 - _Z17findMinMax_globalPiS_S_i)
        .other          _Z17findMinMax_globalPiS_S_i,@"STO_CUDA_ENTRY STV_DEFAULT"
_Z17findMinMax_globalPiS_S_i:
.text._Z17findMinMax_globalPiS_S_i:
[----:B------:R-:W-:Y:S01]  /*0000*/  LDC R1, c[0x0][0x37c] ;  /* 0x0000df00ff017b82 */ /* 0x000fe20000000800 */
[----:B------:R-:W0:Y:S07]  /*0010*/  S2R R0, SR_TID.X ;  /* 0x0000000000007919 */ /* 0x000e2e0000002100 */
[----:B------:R-:W0:Y:S01]  /*0020*/  S2UR UR4, SR_CTAID.X ;  /* 0x00000000000479c3 */ /* 0x000e220000002500 */
[----:B------:R-:W1:Y:S07]  /*0030*/  LDCU UR7, c[0x0][0x398] ;  /* 0x00007300ff0777ac */ /* 0x000e6e0008000800 */
[----:B------:R-:W0:Y:S02]  /*0040*/  LDC R7, c[0x0][0x360] ;  /* 0x0000d800ff077b82 */ /* 0x000e240000000800 */
[----:B0-----:R-:W-:-:S05]  /*0050*/  IMAD R7, R7, UR4, R0 ;  /* 0x0000000407077c24 */ /* 0x001fca000f8e0200 */
[----:B-1----:R-:W-:-:S13]  /*0060*/  ISETP.GE.AND P0, PT, R7, UR7, PT ;  /* 0x0000000707007c0c */ /* 0x002fda000bf06270 */
[----:B------:R-:W-:Y:S05]  /*0070*/  @P0 EXIT ;  /* 0x000000000000094d */ /* 0x000fea0003800000 */
[----:B------:R-:W0:Y:S01]  /*0080*/  LDC.64 R2, c[0x0][0x380] ;  /* 0x0000e000ff027b82 */ /* 0x000e220000000a00 */
[----:B------:R-:W1:Y:S01]  /*0090*/  LDCU.64 UR8, c[0x0][0x358] ;  /* 0x00006b00ff0877ac */ /* 0x000e620008000a00 */
[----:B------:R-:W-:-:S04]  /*00a0*/  IMAD R5, R7, UR7, RZ ;  /* 0x0000000707057c24 */ /* 0x000fc8000f8e02ff */
[----:B0-----:R-:W-:-:S05]  /*00b0*/  IMAD.WIDE R2, R5, 0x4, R2 ;  /* 0x0000000405027825 */ /* 0x001fca00078e0202 */
[----:B-1----:R-:W2:Y:S01]  /*00c0*/  LDG.E R6, desc[UR8][R2.64] ;  /* 0x0000000802067981 */ /* 0x002ea2000c1e1900 */
[----:B------:R-:W-:Y:S01]  /*00d0*/  UISETP.GE.AND UP0, UPT, UR7, 0x2, UPT ;  /* 0x000000020700788c */ /* 0x000fe2000bf06270 */
[----:B--2---:R-:W-:-:S08]  /*00e0*/  IMAD.MOV.U32 R0, RZ, RZ, R6 ;  /* 0x000000ffff007224 */ /* 0x004fd000078e0006 */
[----:B------:R-:W-:Y:S05]  /*00f0*/  BRA.U !UP0, `(.L_x_8) ;  /* 0x0000000508947547 */ /* 0x000fea000b800000 */
[----:B------:R-:W-:Y:S01]  /*0100*/  UIADD3 UR5, UPT, UPT, UR7, -0x2, URZ ;  /* 0xfffffffe07057890 */ /* 0x000fe2000fffe0ff */
[----:B------:R-:W-:Y:S01]  /*0110*/  IMAD.MOV.U32 R9, RZ, RZ, 0x1 ;  /* 0x00000001ff097424 */ /* 0x000fe200078e00ff */
[----:B------:R-:W-:Y:S01]  /*0120*/  UIADD3 UR4, UPT, UPT, UR7, -0x1, URZ ;  /* 0xffffffff07047890 */ /* 0x000fe2000fffe0ff */
[----:B------:R-:W-:Y:S01]  /*0130*/  IMAD.MOV.U32 R0, RZ, RZ, R6 ;  /* 0x000000ffff007224 */ /* 0x000fe200078e0006 */
[----:B------:R-:W-:Y:S02]  /*0140*/  UISETP.GE.U32.AND UP0, UPT, UR5, 0xf, UPT ;  /* 0x0000000f0500788c */ /* 0x000fe4000bf06070 */
[----:B------:R-:W-:-:S07]  /*0150*/  ULOP3.LUT UR6, UR4, 0xf, URZ, 0xc0, !UPT ;  /* 0x0000000f04067892 */ /* 0x000fce000f8ec0ff */
[----:B------:R-:W-:Y:S05]  /*0160*/  BRA.U !UP0, `(.L_x_9) ;  /* 0x0000000108b47547 */ /* 0x000fea000b800000 */
[----:B------:R-:W-:Y:S01]  /*0170*/  IADD3 R4, P0, PT, R2, 0x20, RZ ;  /* 0x0000002002047810 */ /* 0x000fe20007f1e0ff */
[----:B------:R-:W-:Y:S01]  /*0180*/  ULOP3.LUT UR5, UR4, 0xfffffff0, URZ, 0xc0, !UPT ;  /* 0xfffffff004057892 */ /* 0x000fe2000f8ec0ff */
[----:B------:R-:W-:Y:S02]  /*0190*/  IMAD.MOV.U32 R9, RZ, RZ, RZ ;  /* 0x000000ffff097224 */ /* 0x000fe400078e00ff */
[----:B------:R-:W-:Y:S01]  /*01a0*/  IMAD.MOV.U32 R0, RZ, RZ, R6 ;  /* 0x000000ffff007224 */ /* 0x000fe200078e0006 */
[----:B------:R-:W-:Y:S01]  /*01b0*/  UIADD3 UR5, UPT, UPT, -UR5, URZ, URZ ;  /* 0x000000ff05057290 */ /* 0x000fe2000fffe1ff */
[----:B------:R-:W-:-:S11]  /*01c0*/  IMAD.X R5, RZ, RZ, R3, P0 ;  /* 0x000000ffff057224 */ /* 0x000fd600000e0603 */
.L_x_10:
[----:B------:R-:W2:Y:S04]  /*01d0*/  LDG.E R21, desc[UR8][R4.64+-0x1c] ;  /* 0xffffe40804157981 */ /* 0x000ea8000c1e1900 */
[----:B------:R-:W2:Y:S04]  /*01e0*/  LDG.E R18, desc[UR8][R4.64+-0x18] ;  /* 0xffffe80804127981 */ /* 0x000ea8000c1e1900 */
[----:B------:R-:W3:Y:S04]  /*01f0*/  LDG.E R23, desc[UR8][R4.64+-0x14] ;  /* 0xffffec0804177981 */ /* 0x000ee8000c1e1900 */
[----:B------:R-:W3:Y:S04]  /*0200*/  LDG.E R20, desc[UR8][R4.64+-0x10] ;  /* 0xfffff00804147981 */ /* 0x000ee8000c1e1900 */
[----:B------:R-:W4:Y:S04]  /*0210*/  LDG.E R25, desc[UR8][R4.64+-0xc] ;  /* 0xfffff40804197981 */ /* 0x000f28000c1e1900 */
[----:B------:R-:W4:Y:S04]  /*0220*/  LDG.E R22, desc[UR8][R4.64+-0x8] ;  /* 0xfffff80804167981 */ /* 0x000f28000c1e1900 */
[----:B------:R-:W5:Y:S04]  /*0230*/  LDG.E R19, desc[UR8][R4.64+-0x4] ;  /* 0xfffffc0804137981 */ /* 0x000f68000c1e1900 */
        /* <DEDUP_REMOVED lines=8> */
[----:B------:R0:W5:Y:S01]  /*02c0*/  LDG.E R8, desc[UR8][R4.64+0x20] ;  /* 0x0000200804087981 */ /* 0x000162000c1e1900 */
[----:B------:R-:W-:Y:S01]  /*02d0*/  UIADD3 UR5, UPT, UPT, UR5, 0x10, URZ ;  /* 0x0000001005057890 */ /* 0x000fe2000fffe0ff */
[----:B------:R-:W-:-:S03]  /*02e0*/  VIADD R9, R9, 0x10 ;  /* 0x0000001009097836 */ /* 0x000fc60000000000 */
[----:B------:R-:W-:Y:S01]  /*02f0*/  UISETP.NE.AND UP0, UPT, UR5, URZ, UPT ;  /* 0x000000ff0500728c */ /* 0x000fe2000bf05270 */
[----:B0-----:R-:W-:-:S05]  /*0300*/  IADD3 R4, P0, PT, R4, 0x40, RZ ;  /* 0x0000004004047810 */ /* 0x001fca0007f1e0ff */
[----:B------:R-:W-:Y:S01]  /*0310*/  IMAD.X R5, RZ, RZ, R5, P0 ;  /* 0x000000ffff057224 */ /* 0x000fe200000e0605 */
[C-C-:B--2---:R-:W-:Y:S02]  /*0320*/  VIMNMX3 R6, R21.reuse, R6, R18.reuse, PT ;  /* 0x000000061506720f */ /* 0x144fe40003800112 */
[----:B------:R-:W-:Y:S02]  /*0330*/  VIMNMX3 R0, R21, R0, R18, !PT ;  /* 0x000000001500720f */ /* 0x000fe40007800112 */
[C-C-:B---3--:R-:W-:Y:S02]  /*0340*/  VIMNMX3 R6, R23.reuse, R6, R20.reuse, PT ;  /* 0x000000061706720f */ /* 0x148fe40003800114 */
[----:B------:R-:W-:Y:S02]  /*0350*/  VIMNMX3 R0, R23, R0, R20, !PT ;  /* 0x000000001700720f */ /* 0x000fe40007800114 */
[C-C-:B----4-:R-:W-:Y:S02]  /*0360*/  VIMNMX3 R6, R25.reuse, R6, R22.reuse, PT ;  /* 0x000000061906720f */ /* 0x150fe40003800116 */
[----:B------:R-:W-:-:S02]  /*0370*/  VIMNMX3 R0, R25, R0, R22, !PT ;  /* 0x000000001900720f */ /* 0x000fc40007800116 */
[C-C-:B-----5:R-:W-:Y:S02]  /*0380*/  VIMNMX3 R6, R19.reuse, R6, R16.reuse, PT ;  /* 0x000000061306720f */ /* 0x160fe40003800110 */
[----:B------:R-:W-:Y:S02]  /*0390*/  VIMNMX3 R0, R19, R0, R16, !PT ;  /* 0x000000001300720f */ /* 0x000fe40007800110 */
[C-C-:B------:R-:W-:Y:S02]  /*03a0*/  VIMNMX3 R6, R17.reuse, R6, R14.reuse, PT ;  /* 0x000000061106720f */ /* 0x140fe4000380010e */
[----:B------:R-:W-:Y:S02]  /*03b0*/  VIMNMX3 R0, R17, R0, R14, !PT ;  /* 0x000000001100720f */ /* 0x000fe4000780010e */
[C-C-:B------:R-:W-:Y:S02]  /*03c0*/  VIMNMX3 R6, R15.reuse, R6, R10.reuse, PT ;  /* 0x000000060f06720f */ /* 0x140fe4000380010a */
[----:B------:R-:W-:-:S02]  /*03d0*/  VIMNMX3 R0, R15, R0, R10, !PT ;  /* 0x000000000f00720f */ /* 0x000fc4000780010a */
[C-C-:B------:R-:W-:Y:S02]  /*03e0*/  VIMNMX3 R6, R12.reuse, R6, R11.reuse, PT ;  /* 0x000000060c06720f */ /* 0x140fe4000380010b */
[----:B------:R-:W-:Y:S02]  /*03f0*/  VIMNMX3 R0, R12, R0, R11, !PT ;  /* 0x000000000c00720f */ /* 0x000fe4000780010b */
[C-C-:B------:R-:W-:Y:S02]  /*0400*/  VIMNMX3 R6, R13.reuse, R6, R8.reuse, PT ;  /* 0x000000060d06720f */ /* 0x140fe40003800108 */
[----:B------:R-:W-:Y:S01]  /*0410*/  VIMNMX3 R0, R13, R0, R8, !PT ;  /* 0x000000000d00720f */ /* 0x000fe20007800108 */
[----:B------:R-:W-:Y:S06]  /*0420*/  BRA.U UP0, `(.L_x_10) ;  /* 0xfffffffd00687547 */ /* 0x000fec000b83ffff */
[----:B------:R-:W-:-:S07]  /*0430*/  VIADD R9, R9, 0x1 ;  /* 0x0000000109097836 */ /* 0x000fce0000000000 */
.L_x_9:
[----:B------:R-:W-:-:S09]  /*0440*/  UISETP.NE.AND UP0, UPT, UR6, URZ, UPT ;  /* 0x000000ff0600728c */ /* 0x000fd2000bf05270 */
[----:B------:R-:W-:Y:S05]  /*0450*/  BRA.U !UP0, `(.L_x_8) ;  /* 0x0000000108bc7547 */ /* 0x000fea000b800000 */
[----:B------:R-:W-:Y:S02]  /*0460*/  UISETP.GE.U32.AND UP0, UPT, UR6, 0x8, UPT ;  /* 0x000000080600788c */ /* 0x000fe4000bf06070 */
[----:B------:R-:W-:-:S04]  /*0470*/  ULOP3.LUT UR5, UR4, 0x7, URZ, 0xc0, !UPT ;  /* 0x0000000704057892 */ /* 0x000fc8000f8ec0ff */
[----:B------:R-:W-:-:S03]  /*0480*/  UISETP.NE.AND UP1, UPT, UR5, URZ, UPT ;  /* 0x000000ff0500728c */ /* 0x000fc6000bf25270 */
[----:B------:R-:W-:Y:S08]  /*0490*/  BRA.U !UP0, `(.L_x_11) ;  /* 0x0000000108487547 */ /* 0x000ff0000b800000 */
[----:B------:R-:W-:-:S05]  /*04a0*/  IMAD.WIDE R4, R9, 0x4, R2 ;  /* 0x0000000409047825 */ /* 0x000fca00078e0202 */
[----:B------:R-:W2:Y:S04]  /*04b0*/  LDG.E R11, desc[UR8][R4.64] ;  /* 0x00000008040b7981 */ /* 0x000ea8000c1e1900 */
[----:B------:R-:W2:Y:S04]  /*04c0*/  LDG.E R8, desc[UR8][R4.64+0x4] ;  /* 0x0000040804087981 */ /* 0x000ea8000c1e1900 */
[----:B------:R-:W3:Y:S04]  /*04d0*/  LDG.E R13, desc[UR8][R4.64+0x8] ;  /* 0x00000808040d7981 */ /* 0x000ee8000c1e1900 */
[----:B------:R-:W3:Y:S04]  /*04e0*/  LDG.E R10, desc[UR8][R4.64+0xc] ;  /* 0x00000c08040a7981 */ /* 0x000ee8000c1e1900 */
[----:B------:R-:W4:Y:S04]  /*04f0*/  LDG.E R15, desc[UR8][R4.64+0x10] ;  /* 0x00001008040f7981 */ /* 0x000f28000c1e1900 */
[----:B------:R-:W4:Y:S04]  /*0500*/  LDG.E R12, desc[UR8][R4.64+0x14] ;  /* 0x00001408040c7981 */ /* 0x000f28000c1e1900 */
[----:B------:R-:W5:Y:S04]  /*0510*/  LDG.E R17, desc[UR8][R4.64+0x18] ;  /* 0x0000180804117981 */ /* 0x000f68000c1e1900 */
[----:B------:R-:W5:Y:S01]  /*0520*/  LDG.E R14, desc[UR8][R4.64+0x1c] ;  /* 0x00001c08040e7981 */ /* 0x000f62000c1e1900 */
[----:B------:R-:W-:Y:S01]  /*0530*/  VIADD R9, R9, 0x8 ;  /* 0x0000000809097836 */ /* 0x000fe20000000000 */
[----:B--2---:R-:W-:-:S02]  /*0540*/  VIMNMX3 R6, R11, R6, R8, PT ;  /* 0x000000060b06720f */ /* 0x004fc40003800108 */
[----:B------:R-:W-:Y:S02]  /*0550*/  VIMNMX3 R0, R11, R0, R8, !PT ;  /* 0x000000000b00720f */ /* 0x000fe40007800108 */
[C-C-:B---3--:R-:W-:Y:S02]  /*0560*/  VIMNMX3 R6, R13.reuse, R6, R10.reuse, PT ;  /* 0x000000060d06720f */ /* 0x148fe4000380010a */
[----:B------:R-:W-:Y:S02]  /*0570*/  VIMNMX3 R0, R13, R0, R10, !PT ;  /* 0x000000000d00720f */ /* 0x000fe4000780010a */
[C-C-:B----4-:R-:W-:Y:S02]  /*0580*/  VIMNMX3 R6, R15.reuse, R6, R12.reuse, PT ;  /* 0x000000060f06720f */ /* 0x150fe4000380010c */
[----:B------:R-:W-:Y:S02]  /*0590*/  VIMNMX3 R0, R15, R0, R12, !PT ;  /* 0x000000000f00720f */ /* 0x000fe4000780010c */
[----:B-----5:R-:W-:-:S02]  /*05a0*/  VIMNMX3 R6, R17, R6, R14, PT ;  /* 0x000000061106720f */ /* 0x020fc4000380010e */
[----:B------:R-:W-:-:S07]  /*05b0*/  VIMNMX3 R0, R17, R0, R14, !PT ;  /* 0x000000001100720f */ /* 0x000fce000780010e */
.L_x_11:
        /* <DEDUP_REMOVED lines=9> */
[----:B------:R-:W3:Y:S01]  /*0650*/  LDG.E R10, desc[UR8][R4.64+0xc] ;  /* 0x00000c08040a7981 */ /* 0x000ee2000c1e1900 */
[----:B------:R-:W-:Y:S01]  /*0660*/  VIADD R9, R9, 0x4 ;  /* 0x0000000409097836 */ /* 0x000fe20000000000 */
[----:B--2---:R-:W-:-:S02]  /*0670*/  VIMNMX3 R6, R11, R6, R8, PT ;  /* 0x000000060b06720f */ /* 0x004fc40003800108 */
[----:B------:R-:W-:Y:S02]  /*0680*/  VIMNMX3 R0, R11, R0, R8, !PT ;  /* 0x000000000b00720f */ /* 0x000fe40007800108 */
[C-C-:B---3--:R-:W-:Y:S02]  /*0690*/  VIMNMX3 R6, R13.reuse, R6, R10.reuse, PT ;  /* 0x000000060d06720f */ /* 0x148fe4000380010a */
[----:B------:R-:W-:-:S07]  /*06a0*/  VIMNMX3 R0, R13, R0, R10, !PT ;  /* 0x000000000d00720f */ /* 0x000fce000780010a */
.L_x_12:
[----:B------:R-:W-:Y:S05]  /*06b0*/  BRA.U !UP1, `(.L_x_8) ;  /* 0x0000000109247547 */ /* 0x000fea000b800000 */
[----:B------:R-:W-:-:S12]  /*06c0*/  UIADD3 UR4, UPT, UPT, -UR4, URZ, URZ ;  /* 0x000000ff04047290 */ /* 0x000fd8000fffe1ff */
.L_x_13:
[----:B------:R-:W-:-:S06]  /*06d0*/  IMAD.WIDE R4, R9, 0x4, R2 ;  /* 0x0000000409047825 */ /* 0x000fcc00078e0202 */
[----:B------:R-:W2:Y:S01]  /*06e0*/  LDG.E R5, desc[UR8][R4.64] ;  /* 0x0000000804057981 */ /* 0x000ea2000c1e1900 */
[----:B------:R-:W-:Y:S01]  /*06f0*/  UIADD3 UR4, UPT, UPT, UR4, 0x1, URZ ;  /* 0x0000000104047890 */ /* 0x000fe2000fffe0ff */
[----:B------:R-:W-:-:S03]  /*0700*/  VIADD R9, R9, 0x1 ;  /* 0x0000000109097836 */ /* 0x000fc60000000000 */
[----:B------:R-:W-:Y:S01]  /*0710*/  UISETP.NE.AND UP0, UPT, UR4, URZ, UPT ;  /* 0x000000ff0400728c */ /* 0x000fe2000bf05270 */
[C---:B--2---:R-:W-:Y:S02]  /*0720*/  VIMNMX R6, PT, PT, R5.reuse, R6, PT ;  /* 0x0000000605067248 */ /* 0x044fe40003fe0100 */
[----:B------:R-:W-:-:S06]  /*0730*/  VIMNMX R0, PT, PT, R5, R0, !PT ;  /* 0x0000000005007248 */ /* 0x000fcc0007fe0100 */
[----:B------:R-:W-:Y:S05]  /*0740*/  BRA.U UP0, `(.L_x_13) ;  /* 0xfffffffd00e07547 */ /* 0x000fea000b83ffff */
.L_x_8:
[----:B------:R-:W0:Y:S08]  /*0750*/  LDC.64 R2, c[0x0][0x388] ;  /* 0x0000e200ff027b82 */ /* 0x000e300000000a00 */
[----:B------:R-:W1:Y:S01]  /*0760*/  LDC.64 R4, c[0x0][0x390] ;  /* 0x0000e400ff047b82 */ /* 0x000e620000000a00 */
[----:B0-----:R-:W-:-:S05]  /*0770*/  IMAD.WIDE R2, R7, 0x4, R2 ;  /* 0x0000000407027825 */ /* 0x001fca00078e0202 */
[----:B------:R-:W-:Y:S01]  /*0780*/  STG.E desc[UR8][R2.64], R6 ;  /* 0x0000000602007986 */ /* 0x000fe2000c101908 */
[----:B-1----:R-:W-:-:S05]  /*0790*/  IMAD.WIDE R4, R7, 0x4, R4 ;  /* 0x0000000407047825 */ /* 0x002fca00078e0204 */
[----:B------:R-:W-:Y:S01]  /*07a0*/  STG.E desc[UR8][R4.64], R0 ;  /* 0x0000000004007986 */ /* 0x000fe2000c101908 */
[----:B------:R-:W-:Y:S05]  /*07b0*/  EXIT ;  /* 0x000000000000794d */ /* 0x000fea0003800000 */
.L_x_14:
        /* <DEDUP_REMOVED lines=12> */
.L_x_35:


//--------------------- .text._Z17bubbleSort_sharedPii --------------------------
	.section	.text._Z17bubbleSort_sharedPii,"ax",@progbits
	.align	128
        .global         _Z17bubbleSort_sharedPii
        .type           _Z17bubbleSort_sharedPii,@function
        .size           _Z17bubbleSort_sharedPii,(.L_x_36 - _Z17bubbleSort_sharedPii)
        .other          _Z17bubbleSort_sharedPii,@"STO_CUDA_ENTRY STV_DEFAULT"
_Z17bubbleSort_sharedPii:
.text._Z17bubbleSort_sharedPii:
        /* <DEDUP_REMOVED lines=8> */
[----:B------:R-:W-:Y:S01]  /*0080*/  ISETP.GE.AND P0, PT, R3, UR11, PT ;  /* 0x0000000b03007c0c */ /* 0x000fe2000bf06270 */
[----:B------:R-:W0:Y:S01]  /*0090*/  LDCU.64 UR12, c[0x0][0x358] ;  /* 0x00006b00ff0c77ac */ /* 0x000e220008000a00 */
[----:B------:R-:W-:Y:S11]  /*00a0*/  BSSY.RECONVERGENT B0, `(.L_x_15) ;  /* 0x000000f000007945 */ /* 0x000ff60003800200 */
[----:B------:R-:W-:Y:S05]  /*00b0*/  @P0 BRA `(.L_x_16) ;  /* 0x0000000000340947 */ /* 0x000fea0003800000 */
[----:B------:R-:W1:Y:S01]  /*00c0*/  S2R R5, SR_CgaCtaId ;  /* 0x0000000000057919 */ /* 0x000e620000008800 */
[----:B------:R-:W2:Y:S01]  /*00d0*/  LDC.64 R6, c[0x0][0x380] ;  /* 0x0000e000ff067b82 */ /* 0x000ea20000000a00 */
[----:B------:R-:W-:Y:S01]  /*00e0*/  MOV R4, 0x400 ;  /* 0x0000040000047802 */ /* 0x000fe20000000f00 */
[----:B------:R-:W-:-:S03]  /*00f0*/  IMAD.MOV.U32 R9, RZ, RZ, R3 ;  /* 0x000000ffff097224 */ /* 0x000fc600078e0003 */
[----:B-1----:R-:W-:-:S07]  /*0100*/  LEA R8, R5, R4, 0x18 ;  /* 0x0000000405087211 */ /* 0x002fce00078ec0ff */
.L_x_17:
[----:B------:R-:W-:-:S04]  /*0110*/  IMAD R5, R2, UR11, R9 ;  /* 0x0000000b02057c24 */ /* 0x000fc8000f8e0209 */
[----:B-12---:R-:W-:-:S06]  /*0120*/  IMAD.WIDE R4, R5, 0x4, R6 ;  /* 0x0000000405047825 */ /* 0x006fcc00078e0206 */
[----:B0-----:R-:W2:Y:S01]  /*0130*/  LDG.E R4, desc[UR12][R4.64] ;  /* 0x0000000c04047981 */ /* 0x001ea2000c1e1900 */
[----:B------:R-:W-:Y:S02]  /*0140*/  IMAD R11, R9, 0x4, R8 ;  /* 0x00000004090b7824 */ /* 0x000fe400078e0208 */
[----:B------:R-:W-:-:S05]  /*0150*/  IMAD.IADD R9, R0, 0x1, R9 ;  /* 0x0000000100097824 */ /* 0x000fca00078e0209 */
[----:B------:R-:W-:Y:S01]  /*0160*/  ISETP.GE.AND P0, PT, R9, UR11, PT ;  /* 0x0000000b09007c0c */ /* 0x000fe2000bf06270 */
[----:B--2---:R1:W-:-:S12]  /*0170*/  STS [R11], R4 ;  /* 0x000000040b007388 */ /* 0x0043d80000000800 */
[----:B------:R-:W-:Y:S05]  /*0180*/  @!P0 BRA `(.L_x_17) ;  /* 0xfffffffc00e08947 */ /* 0x000fea000383ffff */
.L_x_16:
[----:B0-----:R-:W-:Y:S05]  /*0190*/  BSYNC.RECONVERGENT B0 ;  /* 0x0000000000007941 */ /* 0x001fea0003800200 */
.L_x_15:
[----:B------:R-:W-:Y:S01]  /*01a0*/  BAR.SYNC.DEFER_BLOCKING 0x0 ;  /* 0x0000000000007b1d */ /* 0x000fe20000010000 */
[----:B------:R-:W-:-:S09]  /*01b0*/  UISETP.GE.AND UP0, UPT, UR11, 0x2, UPT ;  /* 0x000000020b00788c */ /* 0x000fd2000bf06270 */
[----:B------:R-:W-:Y:S05]  /*01c0*/  BRA.U !UP0, `(.L_x_18) ;  /* 0x0000000908147547 */ /* 0x000fea000b800000 */
[----:B------:R-:W-:Y:S01]  /*01d0*/  UIADD3 UR6, UPT, UPT, UR11, -0x1, URZ ;  /* 0xffffffff0b067890 */ /* 0x000fe2000fffe0ff */
[----:B-1----:R-:W-:Y:S01]  /*01e0*/  PRMT R4, RZ, 0x7610, R4 ;  /* 0x00007610ff047816 */ /* 0x002fe20000000004 */
[----:B------:R-:W0:Y:S01]  /*01f0*/  LDCU.U16 UR10, c[0x0][0x388] ;  /* 0x00007100ff0a77ac */ /* 0x000e220008000400 */
[----:B------:R-:W-:Y:S01]  /*0200*/  PRMT R5, RZ, 0x7610, R5 ;  /* 0x00007610ff057816 */ /* 0x000fe20000000005 */
[----:B------:R-:W-:-:S03]  /*0210*/  UMOV UR4, URZ ;  /* 0x000000ff00047c82 */ /* 0x000fc60008000000 */
[----:B------:R-:W-:-:S05]  /*0220*/  UMOV UR7, UR6 ;  /* 0x0000000600077c82 */ /* 0x000fca0008000000 */
.L_x_24:
[----:B-1----:R-:W1:Y:S02]  /*0230*/  LDCU UR5, c[0x0][0x388] ;  /* 0x00007100ff0577ac */ /* 0x002e640008000800 */
[----:B-1----:R-:W-:-:S04]  /*0240*/  UIADD3 UR8, UPT, UPT, UR4, -UR5, URZ ;  /* 0x8000000504087290 */ /* 0x002fc8000fffe0ff */
[----:B------:R-:W-:-:S09]  /*0250*/  UISETP.GT.AND UP0, UPT, UR8, -0x2, UPT ;  /* 0xfffffffe0800788c */ /* 0x000fd2000bf04270 */
[----:B0-2---:R-:W-:Y:S05]  /*0260*/  BRA.U UP0, `(.L_x_19) ;  /* 0x0000000500d47547 */ /* 0x005fea000b800000 */
[----:B------:R-:W-:Y:S02]  /*0270*/  UIADD3 UR5, UPT, UPT, -UR4, -0x2, UR5 ;  /* 0xfffffffe04057890 */ /* 0x000fe4000fffe105 */
[----:B------:R-:W-:Y:S02]  /*0280*/  ULOP3.LUT UP0, URZ, UR7, 0x7, URZ, 0xc0, !UPT ;  /* 0x0000000707ff7892 */ /* 0x000fe4000f80c0ff */
[----:B------:R-:W-:-:S03]  /*0290*/  UISETP.GE.U32.AND UP1, UPT, UR5, 0x7, UPT ;  /* 0x000000070500788c */ /* 0x000fc6000bf26070 */
[----:B------:R-:W-:-:S06]  /*02a0*/  UMOV UR5, URZ ;  /* 0x000000ff00057c82 */ /* 0x000fcc0008000000 */
[----:B------:R-:W-:Y:S05]  /*02b0*/  BRA.U !UP1, `(.L_x_20) ;  /* 0x0000000109bc7547 */ /* 0x000fea000b800000 */
[----:B------:R-:W1:Y:S01]  /*02c0*/  S2UR UR8, SR_CgaCtaId ;  /* 0x00000000000879c3 */ /* 0x000e620000008800 */
[----:B------:R-:W-:Y:S02]  /*02d0*/  UMOV UR5, 0x400 ;  /* 0x0000040000057882 */ /* 0x000fe40000000000 */
[----:B-1----:R-:W-:Y:S02]  /*02e0*/  ULEA UR8, UR8, UR5, 0x18 ;  /* 0x0000000508087291 */ /* 0x002fe4000f8ec0ff */
[----:B------:R-:W-:-:S04]  /*02f0*/  ULOP3.LUT UR5, UR7, 0xfffffff8, URZ, 0xc0, !UPT ;  /* 0xfffffff807057892 */ /* 0x000fc8000f8ec0ff */
[----:B------:R-:W-:-:S03]  /*0300*/  UIADD3 UR9, UPT, UPT, -UR5, URZ, URZ ;  /* 0x000000ff05097290 */ /* 0x000fc6000fffe1ff */
[----:B------:R-:W1:Y:S01]  /*0310*/  LDS R7, [UR8] ;  /* 0x00000008ff077984 */ /* 0x000e620008000800 */
[----:B------:R-:W-:-:S12]  /*0320*/  UIADD3 UR8, UPT, UPT, UR8, 0x10, URZ ;  /* 0x0000001008087890 */ /* 0x000fd8000fffe0ff */
.L_x_21:
[----:B------:R-:W1:Y:S01]  /*0330*/  LDS R6, [UR8+-0xc] ;  /* 0xfffff408ff067984 */ /* 0x000e620008000800 */
[----:B------:R-:W-:-:S03]  /*0340*/  UIADD3 UR9, UPT, UPT, UR9, 0x8, URZ ;  /* 0x0000000809097890 */ /* 0x000fc6000fffe0ff */
[----:B--2---:R-:W2:Y:S01]  /*0350*/  LDS R9, [UR8+-0x8] ;  /* 0xfffff808ff097984 */ /* 0x004ea20008000800 */
[----:B------:R-:W-:-:S03]  /*0360*/  UISETP.NE.AND UP1, UPT, UR9, URZ, UPT ;  /* 0x000000ff0900728c */ /* 0x000fc6000bf25270 */
[----:B------:R-:W3:Y:S04]  /*0370*/  LDS R8, [UR8+-0x4] ;  /* 0xfffffc08ff087984 */ /* 0x000ee80008000800 */
[----:B------:R-:W4:Y:S04]  /*0380*/  LDS R11, [UR8] ;  /* 0x00000008ff0b7984 */ /* 0x000f280008000800 */
[----:B------:R-:W5:Y:S04]  /*0390*/  LDS R10, [UR8+0x4] ;  /* 0x00000408ff0a7984 */ /* 0x000f680008000800 */
[----:B------:R-:W0:Y:S04]  /*03a0*/  LDS R13, [UR8+0x8] ;  /* 0x00000808ff0d7984 */ /* 0x000e280008000800 */
[----:B------:R-:W0:Y:S01]  /*03b0*/  LDS R12, [UR8+0xc] ;  /* 0x00000c08ff0c7984 */ /* 0x000e220008000800 */
[----:B-1----:R-:W-:-:S13]  /*03c0*/  ISETP.GT.AND P0, PT, R7, R6, PT ;  /* 0x000000060700720c */ /* 0x002fda0003f04270 */
[----:B------:R1:W-:Y:S02]  /*03d0*/  @P0 STS.64 [UR8+-0x10], R6 ;  /* 0xfffff006ff000988 */ /* 0x0003e40008000a08 */
[----:B-1----:R-:W-:Y:S02]  /*03e0*/  @P0 IMAD.MOV.U32 R6, RZ, RZ, R7 ;  /* 0x000000ffff060224 */ /* 0x002fe400078e0007 */
[----:B------:R-:W1:Y:S03]  /*03f0*/  LDS R7, [UR8+0x10] ;  /* 0x00001008ff077984 */ /* 0x000e660008000800 */
[----:B--2---:R-:W-:-:S13]  /*0400*/  ISETP.GT.AND P0, PT, R6, R9, PT ;  /* 0x000000090600720c */ /* 0x004fda0003f04270 */
[----:B------:R2:W-:Y:S04]  /*0410*/  @P0 STS [UR8+-0xc], R9 ;  /* 0xfffff409ff000988 */ /* 0x0005e80008000808 */
[----:B------:R-:W-:Y:S01]  /*0420*/  @P0 STS [UR8+-0x8], R6 ;  /* 0xfffff806ff000988 */ /* 0x000fe20008000808 */
[----:B--2---:R-:W-:-:S05]  /*0430*/  @P0 IMAD.MOV.U32 R9, RZ, RZ, R6 ;  /* 0x000000ffff090224 */ /* 0x004fca00078e0006 */
[----:B---3--:R-:W-:-:S13]  /*0440*/  ISETP.GT.AND P1, PT, R9, R8, PT ;  /* 0x000000080900720c */ /* 0x008fda0003f24270 */
[----:B------:R2:W-:Y:S02]  /*0450*/  @P1 STS.64 [UR8+-0x8], R8 ;  /* 0xfffff808ff001988 */ /* 0x0005e40008000a08 */
[----:B--2---:R-:W-:-:S05]  /*0460*/  @P1 IMAD.MOV.U32 R8, RZ, RZ, R9 ;  /* 0x000000ffff081224 */ /* 0x004fca00078e0009 */
[----:B----4-:R-:W-:-:S13]  /*0470*/  ISETP.GT.AND P0, PT, R8, R11, PT ;  /* 0x0000000b0800720c */ /* 0x010fda0003f04270 */
[----:B------:R2:W-:Y:S04]  /*0480*/  @P0 STS [UR8+-0x4], R11 ;  /* 0xfffffc0bff000988 */ /* 0x0005e80008000808 */
[----:B------:R-:W-:Y:S01]  /*0490*/  @P0 STS [UR8], R8 ;  /* 0x00000008ff000988 */ /* 0x000fe20008000808 */
[----:B--2---:R-:W-:-:S05]  /*04a0*/  @P0 IMAD.MOV.U32 R11, RZ, RZ, R8 ;  /* 0x000000ffff0b0224 */ /* 0x004fca00078e0008 */
[----:B-----5:R-:W-:-:S13]  /*04b0*/  ISETP.GT.AND P1, PT, R11, R10, PT ;  /* 0x0000000a0b00720c */ /* 0x020fda0003f24270 */
[----:B------:R2:W-:Y:S02]  /*04c0*/  @P1 STS.64 [UR8], R10 ;  /* 0x0000000aff001988 */ /* 0x0005e40008000a08 */
[----:B--2---:R-:W-:-:S05]  /*04d0*/  @P1 IMAD.MOV.U32 R10, RZ, RZ, R11 ;  /* 0x000000ffff0a1224 */ /* 0x004fca00078e000b */
[----:B0-----:R-:W-:-:S13]  /*04e0*/  ISETP.GT.AND P0, PT, R10, R13, PT ;  /* 0x0000000d0a00720c */ /* 0x001fda0003f04270 */
[----:B------:R0:W-:Y:S04]  /*04f0*/  @P0 STS [UR8+0x4], R13 ;  /* 0x0000040dff000988 */ /* 0x0001e80008000808 */
[----:B------:R-:W-:Y:S01]  /*0500*/  @P0 STS [UR8+0x8], R10 ;  /* 0x0000080aff000988 */ /* 0x000fe20008000808 */
[----:B0-----:R-:W-:-:S05]  /*0510*/  @P0 IMAD.MOV.U32 R13, RZ, RZ, R10 ;  /* 0x000000ffff0d0224 */ /* 0x001fca00078e000a */
[----:B------:R-:W-:-:S13]  /*0520*/  ISETP.GT.AND P1, PT, R13, R12, PT ;  /* 0x0000000c0d00720c */ /* 0x000fda0003f24270 */
[----:B------:R0:W-:Y:S02]  /*0530*/  @P1 STS.64 [UR8+0x8], R12 ;  /* 0x0000080cff001988 */ /* 0x0001e40008000a08 */
[----:B0-----:R-:W-:-:S05]  /*0540*/  @P1 IMAD.MOV.U32 R12, RZ, RZ, R13 ;  /* 0x000000ffff0c1224 */ /* 0x001fca00078e000d */
[----:B-1----:R-:W-:-:S13]  /*0550*/  ISETP.GT.AND P0, PT, R12, R7, PT ;  /* 0x000000070c00720c */ /* 0x002fda0003f04270 */
[----:B------:R0:W-:Y:S04]  /*0560*/  @P0 STS [UR8+0xc], R7 ;  /* 0x00000c07ff000988 */ /* 0x0001e80008000808 */
[----:B------:R2:W-:Y:S01]  /*0570*/  @P0 STS [UR8+0x10], R12 ;  /* 0x0000100cff000988 */ /* 0x0005e20008000808 */
[----:B------:R-:W-:Y:S01]  /*0580*/  UIADD3 UR8, UPT, UPT, UR8, 0x20, URZ ;  /* 0x0000002008087890 */ /* 0x000fe2000fffe0ff */
[----:B0-----:R-:W-:Y:S01]  /*0590*/  @P0 IMAD.MOV.U32 R7, RZ, RZ, R12 ;  /* 0x000000ffff070224 */ /* 0x001fe200078e000c */
[----:B------:R-:W-:Y:S10]  /*05a0*/  BRA.U UP1, `(.L_x_21) ;  /* 0xfffffffd01607547 */ /* 0x000ff4000b83ffff */
.L_x_20:
[----:B------:R-:W-:Y:S05]  /*05b0*/  BRA.U !UP0, `(.L_x_19) ;  /* 0x0000000508007547 */ /* 0x000fea000b800000 */
[----:B------:R-:W-:-:S05]  /*05c0*/  LOP3.LUT R6, RZ, R5, RZ, 0x33, !PT ;  /* 0x00000005ff067212 */ /* 0x000fca00078e33ff */
[----:B0-----:R-:W-:-:S05]  /*05d0*/  VIADD R6, R6, UR10 ;  /* 0x0000000a06067c36 */ /* 0x001fca0008000000 */
[----:B------:R-:W-:-:S04]  /*05e0*/  LOP3.LUT R6, R6, 0x7, RZ, 0xc0, !PT ;  /* 0x0000000706067812 */ /* 0x000fc800078ec0ff */
[C---:B------:R-:W-:Y:S01]  /*05f0*/  LOP3.LUT P0, RZ, R6.reuse, 0x3, RZ, 0xc0, !PT ;  /* 0x0000000306ff7812 */ /* 0x040fe2000780c0ff */
[----:B------:R-:W-:-:S05]  /*0600*/  VIADD R7, R6, 0xffffffff ;  /* 0xffffffff06077836 */ /* 0x000fca0000000000 */
[----:B------:R-:W-:-:S13]  /*0610*/  ISETP.GE.U32.AND P1, PT, R7, 0x3, PT ;  /* 0x000000030700780c */ /* 0x000fda0003f26070 */
[----:B------:R-:W-:Y:S05]  /*0620*/  @!P1 BRA `(.L_x_22) ;  /* 0x0000000000609947 */ /* 0x000fea0003800000 */
[----:B------:R-:W0:Y:S01]  /*0630*/  S2UR UR9, SR_CgaCtaId ;  /* 0x00000000000979c3 */ /* 0x000e220000008800 */
[----:B------:R-:W-:Y:S02]  /*0640*/  UMOV UR8, 0x400 ;  /* 0x0000040000087882 */ /* 0x000fe40000000000 */
[----:B0-----:R-:W-:-:S04]  /*0650*/  ULEA UR8, UR9, UR8, 0x18 ;  /* 0x0000000809087291 */ /* 0x001fc8000f8ec0ff */
[----:B------:R-:W-:Y:S02]  /*0660*/  ULEA UR8, UR5, UR8, 0x2 ;  /* 0x0000000805087291 */ /* 0x000fe4000f8e10ff */
[----:B------:R-:W-:-:S07]  /*0670*/  UIADD3 UR5, UPT, UPT, UR5, 0x4, URZ ;  /* 0x0000000405057890 */ /* 0x000fce000fffe0ff */
[----:B------:R-:W0:Y:S04]  /*0680*/  LDS.64 R8, [UR8] ;  /* 0x00000008ff087984 */ /* 0x000e280008000a00 */
[----:B------:R-:W1:Y:S04]  /*0690*/  LDS R7, [UR8+0x8] ;  /* 0x00000808ff077984 */ /* 0x000e680008000800 */
[----:B------:R-:W3:Y:S04]  /*06a0*/  LDS R6, [UR8+0xc] ;  /* 0x00000c08ff067984 */ /* 0x000ee80008000800 */
[----:B------:R-:W4:Y:S01]  /*06b0*/  LDS R11, [UR8+0x10] ;  /* 0x00001008ff0b7984 */ /* 0x000f220008000800 */
[----:B0-----:R-:W-:Y:S01]  /*06c0*/  ISETP.GT.AND P2, PT, R8, R9, PT ;  /* 0x000000090800720c */ /* 0x001fe20003f44270 */
[----:B--2---:R-:W-:-:S02]  /*06d0*/  IMAD.MOV.U32 R12, RZ, RZ, R9 ;  /* 0x000000ffff0c7224 */ /* 0x004fc400078e0009 */
[----:B------:R-:W-:-:S10]  /*06e0*/  IMAD.MOV.U32 R13, RZ, RZ, R8 ;  /* 0x000000ffff0d7224 */ /* 0x000fd400078e0008 */
[----:B------:R-:W-:Y:S01]  /*06f0*/  @P2 IMAD.MOV.U32 R9, RZ, RZ, R8 ;  /* 0x000000ffff092224 */ /* 0x000fe200078e0008 */
[----:B------:R-:W-:Y:S04]  /*0700*/  @P2 STS.64 [UR8], R12 ;  /* 0x0000000cff002988 */ /* 0x000fe80008000a08 */
[----:B-1----:R-:W-:-:S13]  /*0710*/  ISETP.GT.AND P1, PT, R9, R7, PT ;  /* 0x000000070900720c */ /* 0x002fda0003f24270 */
[----:B------:R0:W-:Y:S04]  /*0720*/  @P1 STS [UR8+0x4], R7 ;  /* 0x00000407ff001988 */ /* 0x0001e80008000808 */
[----:B------:R-:W-:Y:S01]  /*0730*/  @P1 STS [UR8+0x8], R9 ;  /* 0x00000809ff001988 */ /* 0x000fe20008000808 */
[----:B0-----:R-:W-:-:S05]  /*0740*/  @P1 IMAD.MOV.U32 R7, RZ, RZ, R9 ;  /* 0x000000ffff071224 */ /* 0x001fca00078e0009 */
[----:B---3--:R-:W-:-:S13]  /*0750*/  ISETP.GT.AND P2, PT, R7, R6, PT ;  /* 0x000000060700720c */ /* 0x008fda0003f44270 */
[----:B------:R0:W-:Y:S02]  /*0760*/  @P2 STS.64 [UR8+0x8], R6 ;  /* 0x00000806ff002988 */ /* 0x0001e40008000a08 */
[----:B0-----:R-:W-:-:S05]  /*0770*/  @P2 IMAD.MOV.U32 R6, RZ, RZ, R7 ;  /* 0x000000ffff062224 */ /* 0x001fca00078e0007 */
[----:B----4-:R-:W-:-:S13]  /*0780*/  ISETP.GT.AND P1, PT, R6, R11, PT ;  /* 0x0000000b0600720c */ /* 0x010fda0003f24270 */
[----:B------:R0:W-:Y:S04]  /*0790*/  @P1 STS [UR8+0xc], R11 ;  /* 0x00000c0bff001988 */ /* 0x0001e80008000808 */
[----:B------:R0:W-:Y:S02]  /*07a0*/  @P1 STS [UR8+0x10], R6 ;  /* 0x00001006ff001988 */ /* 0x0001e40008000808 */
.L_x_22:
[----:B------:R-:W-:Y:S05]  /*07b0*/  @!P0 BRA `(.L_x_19) ;  /* 0x0000000000808947 */ /* 0x000fea0003800000 */
[----:B0-----:R-:W-:-:S05]  /*07c0*/  LOP3.LUT R6, R4, 0x3, RZ, 0x3c, !PT ;  /* 0x0000000304067812 */ /* 0x001fca00078e3cff */
[----:B------:R-:W-:-:S05]  /*07d0*/  VIADD R6, R6, UR10 ;  /* 0x0000000a06067c36 */ /* 0x000fca0008000000 */
[C---:B------:R-:W-:Y:S02]  /*07e0*/  LOP3.LUT R7, R6.reuse, 0x3, RZ, 0xc0, !PT ;  /* 0x0000000306077812 */ /* 0x040fe400078ec0ff */
[----:B------:R-:W-:Y:S02]  /*07f0*/  LOP3.LUT R6, R6, 0x1, RZ, 0xc0, !PT ;  /* 0x0000000106067812 */ /* 0x000fe400078ec0ff */
[----:B------:R-:W-:Y:S02]  /*0800*/  ISETP.NE.AND P1, PT, R7, 0x1, PT ;  /* 0x000000010700780c */ /* 0x000fe40003f25270 */
[----:B------:R-:W-:-:S11]  /*0810*/  ISETP.NE.U32.AND P0, PT, R6, 0x1, PT ;  /* 0x000000010600780c */ /* 0x000fd60003f05070 */
[----:B------:R-:W-:Y:S05]  /*0820*/  @!P1 BRA `(.L_x_23) ;  /* 0x00000000003c9947 */ /* 0x000fea0003800000 */
[----:B------:R-:W0:Y:S01]  /*0830*/  S2UR UR9, SR_CgaCtaId ;  /* 0x00000000000979c3 */ /* 0x000e220000008800 */
[----:B------:R-:W-:Y:S02]  /*0840*/  UMOV UR8, 0x400 ;  /* 0x0000040000087882 */ /* 0x000fe40000000000 */
[----:B0-----:R-:W-:-:S04]  /*0850*/  ULEA UR8, UR9, UR8, 0x18 ;  /* 0x0000000809087291 */ /* 0x001fc8000f8ec0ff */
[----:B------:R-:W-:Y:S02]  /*0860*/  ULEA UR8, UR5, UR8, 0x2 ;  /* 0x0000000805087291 */ /* 0x000fe4000f8e10ff */
[----:B------:R-:W-:-:S07]  /*0870*/  UIADD3 UR5, UPT, UPT, UR5, 0x2, URZ ;  /* 0x0000000205057890 */ /* 0x000fce000fffe0ff */
[----:B------:R-:W0:Y:S04]  /*0880*/  LDS.64 R6, [UR8] ;  /* 0x00000008ff067984 */ /* 0x000e280008000a00 */
[----:B------:R-:W1:Y:S01]  /*0890*/  LDS R8, [UR8+0x8] ;  /* 0x00000808ff087984 */ /* 0x000e620008000800 */
[----:B0-----:R-:W-:Y:S01]  /*08a0*/  ISETP.GT.AND P1, PT, R6, R7, PT ;  /* 0x000000070600720c */ /* 0x001fe20003f24270 */
[----:B------:R-:W-:Y:S02]  /*08b0*/  IMAD.MOV.U32 R10, RZ, RZ, R7 ;  /* 0x000000ffff0a7224 */ /* 0x000fe400078e0007 */
[----:B------:R-:W-:-:S10]  /*08c0*/  IMAD.MOV.U32 R11, RZ, RZ, R6 ;  /* 0x000000ffff0b7224 */ /* 0x000fd400078e0006 */
[----:B------:R-:W-:Y:S01]  /*08d0*/  @P1 IMAD.MOV.U32 R7, RZ, RZ, R6 ;  /* 0x000000ffff071224 */ /* 0x000fe200078e0006 */
[----:B------:R0:W-:Y:S04]  /*08e0*/  @P1 STS.64 [UR8], R10 ;  /* 0x0000000aff001988 */ /* 0x0001e80008000a08 */
[----:B-1----:R-:W-:-:S13]  /*08f0*/  ISETP.GT.AND P2, PT, R7, R8, PT ;  /* 0x000000080700720c */ /* 0x002fda0003f44270 */
[----:B------:R0:W-:Y:S04]  /*0900*/  @P2 STS [UR8+0x4], R8 ;  /* 0x00000408ff002988 */ /* 0x0001e80008000808 */
[----:B------:R0:W-:Y:S02]  /*0910*/  @P2 STS [UR8+0x8], R7 ;  /* 0x00000807ff002988 */ /* 0x0001e40008000808 */
.L_x_23:
[----:B------:R-:W-:Y:S05]  /*0920*/  @P0 BRA `(.L_x_19) ;  /* 0x0000000000240947 */ /* 0x000fea0003800000 */
[----:B------:R-:W1:Y:S01]  /*0930*/  S2UR UR9, SR_CgaCtaId ;  /* 0x00000000000979c3 */ /* 0x000e620000008800 */
[----:B------:R-:W-:Y:S02]  /*0940*/  UMOV UR8, 0x400 ;  /* 0x0000040000087882 */ /* 0x000fe40000000000 */
[----:B-1----:R-:W-:-:S04]  /*0950*/  ULEA UR8, UR9, UR8, 0x18 ;  /* 0x0000000809087291 */ /* 0x002fc8000f8ec0ff */
[----:B------:R-:W-:-:S09]  /*0960*/  ULEA UR5, UR5, UR8, 0x2 ;  /* 0x0000000805057291 */ /* 0x000fd2000f8e10ff */
[----:B0-----:R-:W0:Y:S02]  /*0970*/  LDS.64 R6, [UR5] ;  /* 0x00000005ff067984 */ /* 0x001e240008000a00 */
[----:B0-----:R-:W-:Y:S01]  /*0980*/  ISETP.GT.AND P0, PT, R6, R7, PT ;  /* 0x000000070600720c */ /* 0x001fe20003f04270 */
[----:B------:R-:W-:Y:S02]  /*0990*/  IMAD.MOV.U32 R8, RZ, RZ, R7 ;  /* 0x000000ffff087224 */ /* 0x000fe400078e0007 */
[----:B------:R-:W-:-:S10]  /*09a0*/  IMAD.MOV.U32 R9, RZ, RZ, R6 ;  /* 0x000000ffff097224 */ /* 0x000fd400078e0006 */
[----:B------:R1:W-:Y:S02]  /*09b0*/  @P0 STS.64 [UR5], R8 ;  /* 0x00000008ff000988 */ /* 0x0003e40008000a05 */
.L_x_19:
[----:B------:R-:W-:Y:S01]  /*09c0*/  UIADD3 UR4, UPT, UPT, UR4, 0x1, URZ ;  /* 0x0000000104047890 */ /* 0x000fe2000fffe0ff */
[----:B------:R-:W-:Y:S01]  /*09d0*/  VIADD R5, R5, 0x1 ;  /* 0x0000000105057836 */ /* 0x000fe20000000000 */
[----:B------:R-:W-:Y:S01]  /*09e0*/  UIADD3 UR7, UPT, UPT, UR7, -0x1, URZ ;  /* 0xffffffff07077890 */ /* 0x000fe2000fffe0ff */
[----:B------:R-:W-:Y:S01]  /*09f0*/  VIADD R4, R4, 0x1 ;  /* 0x0000000104047836 */ /* 0x000fe20000000000 */
[----:B------:R-:W-:-:S09]  /*0a00*/  UISETP.NE.AND UP0, UPT, UR4, UR6, UPT ;  /* 0x000000060400728c */ /* 0x000fd2000bf05270 */
[----:B------:R-:W-:Y:S05]  /*0a10*/  BRA.U UP0, `(.L_x_24) ;  /* 0xfffffff900047547 */ /* 0x000fea000b83ffff */
.L_x_18:
[----:B------:R-:W3:Y:S01]  /*0a20*/  LDCU UR6, c[0x0][0x388] ;  /* 0x00007100ff0677ac */ /* 0x000ee20008000800 */
[----:B------:R-:W-:Y:S01]  /*0a30*/  BAR.SYNC.DEFER_BLOCKING 0x0 ;  /* 0x0000000000007b1d */ /* 0x000fe20000010000 */
[----:B---3--:R-:W-:-:S13]  /*0a40*/  ISETP.GE.AND P0, PT, R3, UR6, PT ;  /* 0x0000000603007c0c */ /* 0x008fda000bf06270 */
[----:B0-----:R-:W-:Y:S05]  /*0a50*/  @P0 EXIT ;  /* 0x000000000000094d */ /* 0x001fea0003800000 */
[----:B------:R-:W0:Y:S01]  /*0a60*/  S2UR UR5, SR_CgaCtaId ;  /* 0x00000000000579c3 */ /* 0x000e220000008800 */
[----:B------:R-:W-:-:S07]  /*0a70*/  UMOV UR4, 0x400 ;  /* 0x0000040000047882 */ /* 0x000fce0000000000 */
[----:B------:R-:W3:Y:S01]  /*0a80*/  LDC.64 R6, c[0x0][0x380] ;  /* 0x0000e000ff067b82 */ /* 0x000ee20000000a00 */
[----:B0-----:R-:W-:-:S12]  /*0a90*/  ULEA UR4, UR5, UR4, 0x18 ;  /* 0x0000000405047291 */ /* 0x001fd8000f8ec0ff */
.L_x_25:
[----:B-1----:R-:W-:Y:S01]  /*0aa0*/  LEA R8, R3, UR4, 0x2 ;  /* 0x0000000403087c11 */ /* 0x002fe2000f8e10ff */
[--C-:B0-----:R-:W-:Y:S02]  /*0ab0*/  IMAD R5, R2, UR6, R3.reuse ;  /* 0x0000000602057c24 */ /* 0x101fe4000f8e0203 */
[----:B------:R-:W-:Y:S02]  /*0ac0*/  IMAD.IADD R3, R0, 0x1, R3 ;  /* 0x0000000100037824 */ /* 0x000fe400078e0203 */
[----:B------:R-:W0:Y:S01]  /*0ad0*/  LDS R9, [R8] ;  /* 0x0000000008097984 */ /* 0x000e220000000800 */
[----:B---3--:R-:W-:Y:S02]  /*0ae0*/  IMAD.WIDE R4, R5, 0x4, R6 ;  /* 0x0000000405047825 */ /* 0x008fe400078e0206 */
[----:B------:R-:W-:-:S03]  /*0af0*/  ISETP.GE.AND P0, PT, R3, UR6, PT ;  /* 0x0000000603007c0c */ /* 0x000fc6000bf06270 */
[----:B0-----:R0:W-:Y:S10]  /*0b00*/  STG.E desc[UR12][R4.64], R9 ;  /* 0x0000000904007986 */ /* 0x0011f4000c10190c */
[----:B------:R-:W-:Y:S05]  /*0b10*/  @!P0 BRA `(.L_x_25) ;  /* 0xfffffffc00e08947 */ /* 0x000fea000383ffff */
[----:B------:R-:W-:Y:S05]  /*0b20*/  EXIT ;  /* 0x000000000000794d */ /* 0x000fea0003800000 */
.L_x_26:
        /* <DEDUP_REMOVED lines=13> */
.L_x_36:


//--------------------- .text._Z17bubbleSort_globalPii --------------------------
	.section	.text._Z17bubbleSort_globalPii,"ax",@progbits
	.align	128
        .global         _Z17bubbleSort_globalPii
        .type           _Z17bubbleSort_globalPii,@function
        .size           _Z17bubbleSort_globalPii,(.L_x_37 - _Z17bubbleSort_globalPii)
        .other          _Z17bubbleSort_globalPii,@"STO_CUDA_ENTRY STV_DEFAULT"
_Z17bubbleSort_globalPii:
.text._Z17bubbleSort_globalPii:
        /* <DEDUP_REMOVED lines=8> */
[----:B------:R-:W-:-:S13]  /*0080*/  ISETP.GE.AND P0, PT, R5, 0x2, PT ;  /* 0x000000020500780c */ /* 0x000fda0003f06270 */
[----:B------:R-:W-:Y:S05]  /*0090*/  @!P0 EXIT ;  /* 0x000000000000894d */ /* 0x000fea0003800000 */
[----:B------:R-:W0:Y:S01]  /*00a0*/  LDCU.64 UR6, c[0x0][0x380] ;  /* 0x00007000ff0677ac */ /* 0x000e220008000a00 */
[----:B------:R-:W-:Y:S01]  /*00b0*/  VIADD R0, R5, 0xffffffff ;  /* 0xffffffff05007836 */ /* 0x000fe20000000000 */
[----:B------:R-:W-:Y:S01]  /*00c0*/  PRMT R3, RZ, 0x7610, R3 ;  /* 0x00007610ff037816 */ /* 0x000fe20000000003 */
[----:B------:R-:W-:Y:S01]  /*00d0*/  IMAD R2, R2, R5, RZ ;  /* 0x0000000502027224 */ /* 0x000fe200078e02ff */
[----:B------:R-:W-:Y:S01]  /*00e0*/  PRMT R4, RZ, 0x7610, R4 ;  /* 0x00007610ff047816 */ /* 0x000fe20000000004 */
[----:B------:R-:W-:Y:S01]  /*00f0*/  IMAD.MOV.U32 R5, RZ, RZ, R0 ;  /* 0x000000ffff057224 */ /* 0x000fe200078e0000 */
[----:B------:R-:W1:Y:S01]  /*0100*/  LDCU.U16 UR8, c[0x0][0x388] ;  /* 0x00007100ff0877ac */ /* 0x000e620008000400 */
[----:B------:R-:W2:Y:S01]  /*0110*/  LDCU.64 UR10, c[0x0][0x358] ;  /* 0x00006b00ff0a77ac */ /* 0x000ea20008000a00 */
[----:B------:R-:W-:Y:S01]  /*0120*/  UMOV UR4, URZ ;  /* 0x000000ff00047c82 */ /* 0x000fe20008000000 */
[----:B0-----:R-:W-:-:S04]  /*0130*/  UIADD3 UR6, UP0, UPT, UR6, 0x10, URZ ;  /* 0x0000001006067890 */ /* 0x001fc8000ff1e0ff */
[----:B------:R-:W-:-:S12]  /*0140*/  UIADD3.X UR7, UPT, UPT, URZ, UR7, URZ, UP0, !UPT ;  /* 0x00000007ff077290 */ /* 0x000fd800087fe4ff */
.L_x_32:
[----:B0-----:R-:W0:Y:S02]  /*0150*/  LDCU UR5, c[0x0][0x388] ;  /* 0x00007100ff0577ac */ /* 0x001e240008000800 */
[----:B0-----:R-:W-:-:S04]  /*0160*/  UIADD3 UR9, UPT, UPT, UR4, -UR5, URZ ;  /* 0x8000000504097290 */ /* 0x001fc8000fffe0ff */
[----:B------:R-:W-:-:S09]  /*0170*/  UISETP.GT.AND UP0, UPT, UR9, -0x2, UPT ;  /* 0xfffffffe0900788c */ /* 0x000fd2000bf04270 */
[----:B-1----:R-:W-:Y:S05]  /*0180*/  BRA.U UP0, `(.L_x_27) ;  /* 0x0000000500d87547 */ /* 0x002fea000b800000 */
[----:B------:R-:W-:Y:S01]  /*0190*/  UIADD3 UR5, UPT, UPT, -UR4, -0x2, UR5 ;  /* 0xfffffffe04057890 */ /* 0x000fe2000fffe105 */
[----:B------:R-:W-:Y:S01]  /*01a0*/  LOP3.LUT P0, RZ, R5, 0x7, RZ, 0xc0, !PT ;  /* 0x0000000705ff7812 */ /* 0x000fe2000780c0ff */
[----:B------:R-:W-:Y:S02]  /*01b0*/  IMAD.MOV.U32 R9, RZ, RZ, RZ ;  /* 0x000000ffff097224 */ /* 0x000fe400078e00ff */
[----:B------:R-:W-:-:S09]  /*01c0*/  UISETP.GE.U32.AND UP0, UPT, UR5, 0x7, UPT ;  /* 0x000000070500788c */ /* 0x000fd2000bf06070 */
[----:B------:R-:W-:Y:S05]  /*01d0*/  BRA.U !UP0, `(.L_x_28) ;  /* 0x0000000108c87547 */ /* 0x000fea000b800000 */
[----:B------:R-:W-:Y:S01]  /*01e0*/  LOP3.LUT R9, R5, 0xfffffff8, RZ, 0xc0, !PT ;  /* 0xfffffff805097812 */ /* 0x000fe200078ec0ff */
[----:B------:R-:W-:-:S04]  /*01f0*/  IMAD.MOV.U32 R11, RZ, RZ, R2 ;  /* 0x000000ffff0b7224 */ /* 0x000fc800078e0002 */
[----:B------:R-:W-:-:S07]  /*0200*/  IMAD.MOV R8, RZ, RZ, -R9 ;  /* 0x000000ffff087224 */ /* 0x000fce00078e0a09 */
.L_x_29:
[----:B------:R-:W-:Y:S02]  /*0210*/  IMAD.U32 R6, RZ, RZ, UR6 ;  /* 0x00000006ff067e24 */ /* 0x000fe4000f8e00ff */
[----:B------:R-:W-:Y:S02]  /*0220*/  IMAD.U32 R7, RZ, RZ, UR7 ;  /* 0x00000007ff077e24 */ /* 0x000fe4000f8e00ff */
[----:B------:R-:W-:-:S05]  /*0230*/  IMAD.WIDE R6, R11, 0x4, R6 ;  /* 0x000000040b067825 */ /* 0x000fca00078e0206 */
[----:B--2---:R-:W2:Y:S04]  /*0240*/  LDG.E R10, desc[UR10][R6.64+-0x10] ;  /* 0xfffff00a060a7981 */ /* 0x004ea8000c1e1900 */
[----:B------:R-:W2:Y:S04]  /*0250*/  LDG.E R13, desc[UR10][R6.64+-0xc] ;  /* 0xfffff40a060d7981 */ /* 0x000ea8000c1e1900 */
[----:B------:R-:W3:Y:S04]  /*0260*/  LDG.E R15, desc[UR10][R6.64+-0x8] ;  /* 0xfffff80a060f7981 */ /* 0x000ee8000c1e1900 */
[----:B------:R-:W4:Y:S04]  /*0270*/  LDG.E R17, desc[UR10][R6.64+-0x4] ;  /* 0xfffffc0a06117981 */ /* 0x000f28000c1e1900 */
[----:B------:R-:W5:Y:S04]  /*0280*/  LDG.E R19, desc[UR10][R6.64] ;  /* 0x0000000a06137981 */ /* 0x000f68000c1e1900 */
[----:B------:R-:W5:Y:S04]  /*0290*/  LDG.E R21, desc[UR10][R6.64+0x4] ;  /* 0x0000040a06157981 */ /* 0x000f68000c1e1900 */
[----:B------:R-:W5:Y:S04]  /*02a0*/  LDG.E R23, desc[UR10][R6.64+0x8] ;  /* 0x0000080a06177981 */ /* 0x000f68000c1e1900 */
[----:B------:R-:W5:Y:S04]  /*02b0*/  LDG.E R25, desc[UR10][R6.64+0xc] ;  /* 0x00000c0a06197981 */ /* 0x000f68000c1e1900 */
[----:B------:R-:W5:Y:S01]  /*02c0*/  LDG.E R12, desc[UR10][R6.64+0x10] ;  /* 0x0000100a060c7981 */ /* 0x000f62000c1e1900 */
[----:B------:R-:W-:Y:S01]  /*02d0*/  IADD3 R8, PT, PT, R8, 0x8, RZ ;  /* 0x0000000808087810 */ /* 0x000fe20007ffe0ff */
[----:B------:R-:W-:Y:S01]  /*02e0*/  VIADD R11, R11, 0x8 ;  /* 0x000000080b0b7836 */ /* 0x000fe20000000000 */
[----:B--2---:R-:W-:-:S13]  /*02f0*/  ISETP.GT.AND P2, PT, R10, R13, PT ;  /* 0x0000000d0a00720c */ /* 0x004fda0003f44270 */
[----:B------:R0:W-:Y:S04]  /*0300*/  @P2 STG.E desc[UR10][R6.64+-0x10], R13 ;  /* 0xfffff00d06002986 */ /* 0x0001e8000c10190a */
[----:B------:R-:W-:Y:S01]  /*0310*/  @P2 STG.E desc[UR10][R6.64+-0xc], R10 ;  /* 0xfffff40a06002986 */ /* 0x000fe2000c10190a */
[----:B0-----:R-:W-:-:S04]  /*0320*/  @P2 MOV R13, R10 ;  /* 0x0000000a000d2202 */ /* 0x001fc80000000f00 */
[----:B---3--:R-:W-:-:S13]  /*0330*/  ISETP.GT.AND P1, PT, R13, R15, PT ;  /* 0x0000000f0d00720c */ /* 0x008fda0003f24270 */
[----:B------:R0:W-:Y:S04]  /*0340*/  @P1 STG.E desc[UR10][R6.64+-0xc], R15 ;  /* 0xfffff40f06001986 */ /* 0x0001e8000c10190a */
[----:B------:R-:W-:Y:S01]  /*0350*/  @P1 STG.E desc[UR10][R6.64+-0x8], R13 ;  /* 0xfffff80d06001986 */ /* 0x000fe2000c10190a */
[----:B0-----:R-:W-:-:S05]  /*0360*/  @P1 IMAD.MOV.U32 R15, RZ, RZ, R13 ;  /* 0x000000ffff0f1224 */ /* 0x001fca00078e000d */
[----:B----4-:R-:W-:-:S13]  /*0370*/  ISETP.GT.AND P2, PT, R15, R17, PT ;  /* 0x000000110f00720c */ /* 0x010fda0003f44270 */
[----:B------:R0:W-:Y:S04]  /*0380*/  @P2 STG.E desc[UR10][R6.64+-0x8], R17 ;  /* 0xfffff81106002986 */ /* 0x0001e8000c10190a */
[----:B------:R-:W-:Y:S01]  /*0390*/  @P2 STG.E desc[UR10][R6.64+-0x4], R15 ;  /* 0xfffffc0f06002986 */ /* 0x000fe2000c10190a */
[----:B0-----:R-:W-:-:S05]  /*03a0*/  @P2 IMAD.MOV.U32 R17, RZ, RZ, R15 ;  /* 0x000000ffff112224 */ /* 0x001fca00078e000f */
[----:B-----5:R-:W-:-:S13]  /*03b0*/  ISETP.GT.AND P1, PT, R17, R19, PT ;  /* 0x000000131100720c */ /* 0x020fda0003f24270 */
[----:B------:R0:W-:Y:S04]  /*03c0*/  @P1 STG.E desc[UR10][R6.64+-0x4], R19 ;  /* 0xfffffc1306001986 */ /* 0x0001e8000c10190a */
[----:B------:R-:W-:Y:S01]  /*03d0*/  @P1 STG.E desc[UR10][R6.64], R17 ;  /* 0x0000001106001986 */ /* 0x000fe2000c10190a */
[----:B0-----:R-:W-:-:S05]  /*03e0*/  @P1 IMAD.MOV.U32 R19, RZ, RZ, R17 ;  /* 0x000000ffff131224 */ /* 0x001fca00078e0011 */
[----:B------:R-:W-:-:S13]  /*03f0*/  ISETP.GT.AND P2, PT, R19, R21, PT ;  /* 0x000000151300720c */ /* 0x000fda0003f44270 */
        /* <DEDUP_REMOVED lines=9> */
[----:B------:R3:W-:Y:S01]  /*0490*/  @P2 STG.E desc[UR10][R6.64+0xc], R23 ;  /* 0x00000c1706002986 */ /* 0x0007e2000c10190a */
[----:B0-----:R-:W-:-:S05]  /*04a0*/  @P2 IMAD.MOV.U32 R25, RZ, RZ, R23 ;  /* 0x000000ffff192224 */ /* 0x001fca00078e0017 */
[----:B------:R-:W-:-:S13]  /*04b0*/  ISETP.GT.AND P1, PT, R25, R12, PT ;  /* 0x0000000c1900720c */ /* 0x000fda0003f24270 */
[----:B------:R3:W-:Y:S04]  /*04c0*/  @P1 STG.E desc[UR10][R6.64+0xc], R12 ;  /* 0x00000c0c06001986 */ /* 0x0007e8000c10190a */
[----:B------:R3:W-:Y:S01]  /*04d0*/  @P1 STG.E desc[UR10][R6.64+0x10], R25 ;  /* 0x0000101906001986 */ /* 0x0007e2000c10190a */
[----:B------:R-:W-:-:S13]  /*04e0*/  ISETP.NE.AND P1, PT, R8, RZ, PT ;  /* 0x000000ff0800720c */ /* 0x000fda0003f25270 */
[----:B---3--:R-:W-:Y:S05]  /*04f0*/  @P1 BRA `(.L_x_29) ;  /* 0xfffffffc00441947 */ /* 0x008fea000383ffff */
.L_x_28:
[----:B------:R-:W-:Y:S05]  /*0500*/  @!P0 BRA `(.L_x_27) ;  /* 0x0000000000f88947 */ /* 0x000fea0003800000 */
[----:B------:R-:W-:-:S05]  /*0510*/  LOP3.LUT R6, RZ, R4, RZ, 0x33, !PT ;  /* 0x00000004ff067212 */ /* 0x000fca00078e33ff */
[----:B-1----:R-:W-:-:S05]  /*0520*/  VIADD R6, R6, UR8 ;  /* 0x0000000806067c36 */ /* 0x002fca0008000000 */
[----:B------:R-:W-:-:S04]  /*0530*/  LOP3.LUT R6, R6, 0x7, RZ, 0xc0, !PT ;  /* 0x0000000706067812 */ /* 0x000fc800078ec0ff */
[C---:B------:R-:W-:Y:S01]  /*0540*/  LOP3.LUT P0, RZ, R6.reuse, 0x3, RZ, 0xc0, !PT ;  /* 0x0000000306ff7812 */ /* 0x040fe2000780c0ff */
[----:B------:R-:W-:-:S05]  /*0550*/  VIADD R7, R6, 0xffffffff ;  /* 0xffffffff06077836 */ /* 0x000fca0000000000 */
[----:B------:R-:W-:-:S13]  /*0560*/  ISETP.GE.U32.AND P1, PT, R7, 0x3, PT ;  /* 0x000000030700780c */ /* 0x000fda0003f26070 */
[----:B------:R-:W-:Y:S05]  /*0570*/  @!P1 BRA `(.L_x_30) ;  /* 0x0000000000609947 */ /* 0x000fea0003800000 */
[----:B------:R-:W0:Y:S01]  /*0580*/  LDC.64 R6, c[0x0][0x380] ;  /* 0x0000e000ff067b82 */ /* 0x000e220000000a00 */
[----:B------:R-:W-:-:S04]  /*0590*/  IMAD.IADD R11, R2, 0x1, R9 ;  /* 0x00000001020b7824 */ /* 0x000fc800078e0209 */
[----:B0-----:R-:W-:-:S05]  /*05a0*/  IMAD.WIDE R6, R11, 0x4, R6 ;  /* 0x000000040b067825 */ /* 0x001fca00078e0206 */
[----:B--2---:R-:W2:Y:S04]  /*05b0*/  LDG.E R8, desc[UR10][R6.64] ;  /* 0x0000000a06087981 */ /* 0x004ea8000c1e1900 */
[----:B------:R-:W2:Y:S04]  /*05c0*/  LDG.E R11, desc[UR10][R6.64+0x4] ;  /* 0x0000040a060b7981 */ /* 0x000ea8000c1e1900 */
[----:B------:R-:W3:Y:S04]  /*05d0*/  LDG.E R13, desc[UR10][R6.64+0x8] ;  /* 0x0000080a060d7981 */ /* 0x000ee8000c1e1900 */
[----:B------:R-:W4:Y:S04]  /*05e0*/  LDG.E R15, desc[UR10][R6.64+0xc] ;  /* 0x00000c0a060f7981 */ /* 0x000f28000c1e1900 */
[----:B------:R-:W5:Y:S01]  /*05f0*/  LDG.E R10, desc[UR10][R6.64+0x10] ;  /* 0x0000100a060a7981 */ /* 0x000f62000c1e1900 */
[----:B------:R-:W-:Y:S01]  /*0600*/  VIADD R9, R9, 0x4 ;  /* 0x0000000409097836 */ /* 0x000fe20000000000 */
[----:B--2---:R-:W-:-:S13]  /*0610*/  ISETP.GT.AND P2, PT, R8, R11, PT ;  /* 0x0000000b0800720c */ /* 0x004fda0003f44270 */
[----:B------:R0:W-:Y:S04]  /*0620*/  @P2 STG.E desc[UR10][R6.64], R11 ;  /* 0x0000000b06002986 */ /* 0x0001e8000c10190a */
[----:B------:R-:W-:Y:S01]  /*0630*/  @P2 STG.E desc[UR10][R6.64+0x4], R8 ;  /* 0x0000040806002986 */ /* 0x000fe2000c10190a */
[----:B0-----:R-:W-:-:S05]  /*0640*/  @P2 IMAD.MOV.U32 R11, RZ, RZ, R8 ;  /* 0x000000ffff0b2224 */ /* 0x001fca00078e0008 */
[----:B---3--:R-:W-:-:S13]  /*0650*/  ISETP.GT.AND P1, PT, R11, R13, PT ;  /* 0x0000000d0b00720c */ /* 0x008fda0003f24270 */
[----:B------:R0:W-:Y:S04]  /*0660*/  @P1 STG.E desc[UR10][R6.64+0x4], R13 ;  /* 0x0000040d06001986 */ /* 0x0001e8000c10190a */
[----:B------:R-:W-:Y:S01]  /*0670*/  @P1 STG.E desc[UR10][R6.64+0x8], R11 ;  /* 0x0000080b06001986 */ /* 0x000fe2000c10190a */
[----:B0-----:R-:W-:-:S04]  /*0680*/  @P1 MOV R13, R11 ;  /* 0x0000000b000d1202 */ /* 0x001fc80000000f00 */
[----:B----4-:R-:W-:-:S13]  /*0690*/  ISETP.GT.AND P2, PT, R13, R15, PT ;  /* 0x0000000f0d00720c */ /* 0x010fda0003f44270 */
[----:B------:R0:W-:Y:S04]  /*06a0*/  @P2 STG.E desc[UR10][R6.64+0x8], R15 ;  /* 0x0000080f06002986 */ /* 0x0001e8000c10190a */
[----:B------:R1:W-:Y:S01]  /*06b0*/  @P2 STG.E desc[UR10][R6.64+0xc], R13 ;  /* 0x00000c0d06002986 */ /* 0x0003e2000c10190a */
[----:B0-----:R-:W-:-:S05]  /*06c0*/  @P2 IMAD.MOV.U32 R15, RZ, RZ, R13 ;  /* 0x000000ffff0f2224 */ /* 0x001fca00078e000d */
[----:B-----5:R-:W-:-:S13]  /*06d0*/  ISETP.GT.AND P1, PT, R15, R10, PT ;  /* 0x0000000a0f00720c */ /* 0x020fda0003f24270 */
[----:B------:R1:W-:Y:S04]  /*06e0*/  @P1 STG.E desc[UR10][R6.64+0xc], R10 ;  /* 0x00000c0a06001986 */ /* 0x0003e8000c10190a */
[----:B------:R1:W-:Y:S02]  /*06f0*/  @P1 STG.E desc[UR10][R6.64+0x10], R15 ;  /* 0x0000100f06001986 */ /* 0x0003e4000c10190a */
.L_x_30:
[----:B------:R-:W-:Y:S05]  /*0700*/  @!P0 BRA `(.L_x_27) ;  /* 0x0000000000788947 */ /* 0x000fea0003800000 */
[----:B-1----:R-:W-:-:S05]  /*0710*/  LOP3.LUT R6, R3, 0x3, RZ, 0x3c, !PT ;  /* 0x0000000303067812 */ /* 0x002fca00078e3cff */
[----:B------:R-:W-:-:S05]  /*0720*/  VIADD R6, R6, UR8 ;  /* 0x0000000806067c36 */ /* 0x000fca0008000000 */
[C---:B------:R-:W-:Y:S02]  /*0730*/  LOP3.LUT R7, R6.reuse, 0x3, RZ, 0xc0, !PT ;  /* 0x0000000306077812 */ /* 0x040fe400078ec0ff */
[----:B------:R-:W-:Y:S02]  /*0740*/  LOP3.LUT R6, R6, 0x1, RZ, 0xc0, !PT ;  /* 0x0000000106067812 */ /* 0x000fe400078ec0ff */
[----:B------:R-:W-:Y:S02]  /*0750*/  ISETP.NE.AND P1, PT, R7, 0x1, PT ;  /* 0x000000010700780c */ /* 0x000fe40003f25270 */
[----:B------:R-:W-:-:S11]  /*0760*/  ISETP.NE.U32.AND P0, PT, R6, 0x1, PT ;  /* 0x000000010600780c */ /* 0x000fd60003f05070 */
[----:B------:R-:W-:Y:S05]  /*0770*/  @!P1 BRA `(.L_x_31) ;  /* 0x0000000000389947 */ /* 0x000fea0003800000 */
[----:B------:R-:W0:Y:S01]  /*0780*/  LDC.64 R6, c[0x0][0x380] ;  /* 0x0000e000ff067b82 */ /* 0x000e220000000a00 */
[----:B------:R-:W-:-:S04]  /*0790*/  IMAD.IADD R11, R2, 0x1, R9 ;  /* 0x00000001020b7824 */ /* 0x000fc800078e0209 */
[----:B0-----:R-:W-:-:S05]  /*07a0*/  IMAD.WIDE R6, R11, 0x4, R6 ;  /* 0x000000040b067825 */ /* 0x001fca00078e0206 */
[----:B--2---:R-:W2:Y:S04]  /*07b0*/  LDG.E R8, desc[UR10][R6.64] ;  /* 0x0000000a06087981 */ /* 0x004ea8000c1e1900 */
[----:B------:R-:W2:Y:S04]  /*07c0*/  LDG.E R11, desc[UR10][R6.64+0x4] ;  /* 0x0000040a060b7981 */ /* 0x000ea8000c1e1900 */
[----:B------:R-:W3:Y:S01]  /*07d0*/  LDG.E R10, desc[UR10][R6.64+0x8] ;  /* 0x0000080a060a7981 */ /* 0x000ee2000c1e1900 */
[----:B------:R-:W-:Y:S02]  /*07e0*/  IADD3 R9, PT, PT, R9, 0x2, RZ ;  /* 0x0000000209097810 */ /* 0x000fe40007ffe0ff */
[----:B--2---:R-:W-:-:S13]  /*07f0*/  ISETP.GT.AND P1, PT, R8, R11, PT ;  /* 0x0000000b0800720c */ /* 0x004fda0003f24270 */
[----:B------:R0:W-:Y:S04]  /*0800*/  @P1 STG.E desc[UR10][R6.64], R11 ;  /* 0x0000000b06001986 */ /* 0x0001e8000c10190a */
[----:B------:R1:W-:Y:S01]  /*0810*/  @P1 STG.E desc[UR10][R6.64+0x4], R8 ;  /* 0x0000040806001986 */ /* 0x0003e2000c10190a */
[----:B0-----:R-:W-:-:S05]  /*0820*/  @P1 IMAD.MOV.U32 R11, RZ, RZ, R8 ;  /* 0x000000ffff0b1224 */ /* 0x001fca00078e0008 */
[----:B---3--:R-:W-:-:S13]  /*0830*/  ISETP.GT.AND P2, PT, R11, R10, PT ;  /* 0x0000000a0b00720c */ /* 0x008fda0003f44270 */
[----:B------:R1:W-:Y:S04]  /*0840*/  @P2 STG.E desc[UR10][R6.64+0x4], R10 ;  /* 0x0000040a06002986 */ /* 0x0003e8000c10190a */
[----:B------:R1:W-:Y:S02]  /*0850*/  @P2 STG.E desc[UR10][R6.64+0x8], R11 ;  /* 0x0000080b06002986 */ /* 0x0003e4000c10190a */
.L_x_31:
[----:B------:R-:W-:Y:S05]  /*0860*/  @P0 BRA `(.L_x_27) ;  /* 0x0000000000200947 */ /* 0x000fea0003800000 */
[----:B-1----:R-:W0:Y:S01]  /*0870*/  LDC.64 R6, c[0x0][0x380] ;  /* 0x0000e000ff067b82 */ /* 0x002e220000000a00 */
[----:B------:R-:W-:-:S04]  /*0880*/  IMAD.IADD R9, R2, 0x1, R9 ;  /* 0x0000000102097824 */ /* 0x000fc800078e0209 */
[----:B0-----:R-:W-:-:S05]  /*0890*/  IMAD.WIDE R6, R9, 0x4, R6 ;  /* 0x0000000409067825 */ /* 0x001fca00078e0206 */
[----:B--2---:R-:W2:Y:S04]  /*08a0*/  LDG.E R9, desc[UR10][R6.64] ;  /* 0x0000000a06097981 */ /* 0x004ea8000c1e1900 */
[----:B------:R-:W2:Y:S02]  /*08b0*/  LDG.E R8, desc[UR10][R6.64+0x4] ;  /* 0x0000040a06087981 */ /* 0x000ea4000c1e1900 */
[----:B--2---:R-:W-:-:S13]  /*08c0*/  ISETP.GT.AND P0, PT, R9, R8, PT ;  /* 0x000000080900720c */ /* 0x004fda0003f04270 */
[----:B------:R0:W-:Y:S04]  /*08d0*/  @P0 STG.E desc[UR10][R6.64], R8 ;  /* 0x0000000806000986 */ /* 0x0001e8000c10190a */
[----:B------:R0:W-:Y:S02]  /*08e0*/  @P0 STG.E desc[UR10][R6.64+0x4], R9 ;  /* 0x0000040906000986 */ /* 0x0001e4000c10190a */
.L_x_27:
[----:B------:R-:W-:Y:S01]  /*08f0*/  UIADD3 UR4, UPT, UPT, UR4, 0x1, URZ ;  /* 0x0000000104047890 */ /* 0x000fe2000fffe0ff */
[----:B------:R-:W-:Y:S02]  /*0900*/  VIADD R4, R4, 0x1 ;  /* 0x0000000104047836 */ /* 0x000fe40000000000 */
[----:B------:R-:W-:Y:S02]  /*0910*/  VIADD R3, R3, 0x1 ;  /* 0x0000000103037836 */ /* 0x000fe40000000000 */
[----:B------:R-:W-:Y:S01]  /*0920*/  VIADD R5, R5, 0xffffffff ;  /* 0xffffffff05057836 */ /* 0x000fe20000000000 */
[----:B------:R-:W-:-:S13]  /*0930*/  ISETP.NE.AND P0, PT, R0, UR4, PT ;  /* 0x0000000400007c0c */ /* 0x000fda000bf05270 */
[----:B------:R-:W-:Y:S05]  /*0940*/  @P0 BRA `(.L_x_32) ;  /* 0xfffffff800000947 */ /* 0x000fea000383ffff */
[----:B-12---:R-:W-:Y:S05]  /*0950*/  EXIT ;  /* 0x000000000000794d */ /* 0x006fea0003800000 */
.L_x_33:
        /* <DEDUP_REMOVED lines=10> */
.L_x_37:


//--------------------- .nv.shared._Z17findMinMax_sharedPiS_S_i --------------------------
	.section	.nv.shared._Z17findMinMax_sharedPiS_S_i,"aw",@nobits
	.sectionflags	@""
	.align	4
.nv.shared._Z17findMinMax_sharedPiS_S_i:
	.zero		1536


//--------------------- .nv.shared.reserved.0     --------------------------
	.section	.nv.shared.reserved.0,"aw",@nobits
	.weak		__nv_reservedSMEM_offset_0_alias
	.size		__nv_reservedSMEM_offset_0_alias, 0, 64
	.other		__nv_reservedSMEM_offset_0_alias,@"STO_CUDA_RESERVED_SHARED STV_DEFAULT"
__nv_reservedSMEM_offset_0_alias:
	.zero		0
	.zero		64


//--------------------- .nv.shared._Z17bubbleSort_sharedPii --------------------------
	.section	.nv.shared._Z17bubbleSort_sharedPii,"aw",@nobits
	.sectionflags	@""
	.align	4
.nv.shared._Z17bubbleSort_sharedPii:
	.zero		1536


//--------------------- .nv.constant0._Z17findMinMax_sharedPiS_S_i --------------------------
	.section	.nv.constant0._Z17findMinMax_sharedPiS_S_i,"a",@progbits
	.sectionflags	@""
	.align	4
.nv.constant0._Z17findMinMax_sharedPiS_S_i:
	.zero		924


//--------------------- .nv.constant0._Z17findMinMax_globalPiS_S_i --------------------------
	.section	.nv.constant0._Z17findMinMax_globalPiS_S_i,"a",@progbits
	.sectionflags	@""
	.align	4
.nv.constant0._Z17findMinMax_globalPiS_S_i:
	.zero		924


//--------------------- .nv.constant0._Z17bubbleSort_sharedPii --------------------------
	.section	.nv.constant0._Z17bubbleSort_sharedPii,"a",@progbits
	.sectionflags	@""
	.align	4
.nv.constant0._Z17bubbleSort_sharedPii:
	.zero		908


//--------------------- .nv.constant0._Z17bubbleSort_globalPii --------------------------
	.section	.nv.constant0._Z17bubbleSort_globalPii,"a",@progbits
	.sectionflags	@""
	.align	4
.nv.constant0._Z17bubbleSort_globalPii:
	.zero		908


//--------------------- SYMBOLS --------------------------

	.type		.nv.reservedSmem.offset0,@object
	.size		.nv.reservedSmem.offset0,0x4
	.type		.nv.reservedSmem.cap,@object
	.size		.nv.reservedSmem.cap,0x4
